//
// Generated by NVIDIA NVVM Compiler
//
// Compiler Build ID: CL-36424714
// Cuda compilation tools, release 13.0, V13.0.88
// Based on NVVM 20.0.0
//

.version 9.0
.target sm_100
.address_size 64

	// .globl	_Z3cvtI6__half13__nv_bfloat16EvPT_PKT0_i

.visible .entry _Z3cvtI6__half13__nv_bfloat16EvPT_PKT0_i(
	.param .u64 .ptr .align 1 _Z3cvtI6__half13__nv_bfloat16EvPT_PKT0_i_param_0,
	.param .u64 .ptr .align 1 _Z3cvtI6__half13__nv_bfloat16EvPT_PKT0_i_param_1,
	.param .u32 _Z3cvtI6__half13__nv_bfloat16EvPT_PKT0_i_param_2
)
{
	.reg .pred 	%p<2>;
	.reg .b16 	%rs<3>;
	.reg .b32 	%r<6>;
	.reg .b64 	%rd<8>;

	ld.param.u64 	%rd1, [_Z3cvtI6__half13__nv_bfloat16EvPT_PKT0_i_param_0];
	ld.param.u64 	%rd2, [_Z3cvtI6__half13__nv_bfloat16EvPT_PKT0_i_param_1];
	ld.param.u32 	%r2, [_Z3cvtI6__half13__nv_bfloat16EvPT_PKT0_i_param_2];
	mov.u32 	%r3, %ctaid.x;
	mov.u32 	%r4, %ntid.x;
	mov.u32 	%r5, %tid.x;
	mad.lo.s32 	%r1, %r3, %r4, %r5;
	setp.ge.s32 	%p1, %r1, %r2;
	@%p1 bra 	$L__BB0_2;
	cvta.to.global.u64 	%rd3, %rd2;
	cvta.to.global.u64 	%rd4, %rd1;
	mul.wide.s32 	%rd5, %r1, 2;
	add.s64 	%rd6, %rd3, %rd5;
	ld.global.nc.u16 	%rs2, [%rd6];
	// begin inline asm
	{  cvt.rn.f16.bf16 %rs1, %rs2;}

	// end inline asm
	add.s64 	%rd7, %rd4, %rd5;
	st.global.u16 	[%rd7], %rs1;
$L__BB0_2:
	ret;

}
	// .globl	_Z3cvtIf13__nv_bfloat16EvPT_PKT0_i
.visible .entry _Z3cvtIf13__nv_bfloat16EvPT_PKT0_i(
	.param .u64 .ptr .align 1 _Z3cvtIf13__nv_bfloat16EvPT_PKT0_i_param_0,
	.param .u64 .ptr .align 1 _Z3cvtIf13__nv_bfloat16EvPT_PKT0_i_param_1,
	.param .u32 _Z3cvtIf13__nv_bfloat16EvPT_PKT0_i_param_2
)
{
	.reg .pred 	%p<2>;
	.reg .b16 	%rs<2>;
	.reg .b32 	%r<6>;
	.reg .b32 	%f<2>;
	.reg .b64 	%rd<9>;

	ld.param.u64 	%rd1, [_Z3cvtIf13__nv_bfloat16EvPT_PKT0_i_param_0];
	ld.param.u64 	%rd2, [_Z3cvtIf13__nv_bfloat16EvPT_PKT0_i_param_1];
	ld.param.u32 	%r2, [_Z3cvtIf13__nv_bfloat16EvPT_PKT0_i_param_2];
	mov.u32 	%r3, %ctaid.x;
	mov.u32 	%r4, %ntid.x;
	mov.u32 	%r5, %tid.x;
	mad.lo.s32 	%r1, %r3, %r4, %r5;
	setp.ge.s32 	%p1, %r1, %r2;
	@%p1 bra 	$L__BB1_2;
	cvta.to.global.u64 	%rd3, %rd2;
	cvta.to.global.u64 	%rd4, %rd1;
	mul.wide.s32 	%rd5, %r1, 2;
	add.s64 	%rd6, %rd3, %rd5;
	ld.global.nc.u16 	%rs1, [%rd6];
	// begin inline asm
	{ cvt.f32.bf16 %f1, %rs1;}

	// end inline asm
	mul.wide.s32 	%rd7, %r1, 4;
	add.s64 	%rd8, %rd4, %rd7;
	st.global.f32 	[%rd8], %f1;
$L__BB1_2:
	ret;

}
	// .globl	_Z3cvtIi13__nv_bfloat16EvPT_PKT0_i
.visible .entry _Z3cvtIi13__nv_bfloat16EvPT_PKT0_i(
	.param .u64 .ptr .align 1 _Z3cvtIi13__nv_bfloat16EvPT_PKT0_i_param_0,
	.param .u64 .ptr .align 1 _Z3cvtIi13__nv_bfloat16EvPT_PKT0_i_param_1,
	.param .u32 _Z3cvtIi13__nv_bfloat16EvPT_PKT0_i_param_2
)
{
	.reg .pred 	%p<2>;
	.reg .b16 	%rs<2>;
	.reg .b32 	%r<7>;
	.reg .b64 	%rd<9>;

	ld.param.u64 	%rd1, [_Z3cvtIi13__nv_bfloat16EvPT_PKT0_i_param_0];
	ld.param.u64 	%rd2, [_Z3cvtIi13__nv_bfloat16EvPT_PKT0_i_param_1];
	ld.param.u32 	%r2, [_Z3cvtIi13__nv_bfloat16EvPT_PKT0_i_param_2];
	mov.u32 	%r3, %ctaid.x;
	mov.u32 	%r4, %ntid.x;
	mov.u32 	%r5, %tid.x;
	mad.lo.s32 	%r1, %r3, %r4, %r5;
	setp.ge.s32 	%p1, %r1, %r2;
	@%p1 bra 	$L__BB2_2;
	cvta.to.global.u64 	%rd3, %rd2;
	cvta.to.global.u64 	%rd4, %rd1;
	mul.wide.s32 	%rd5, %r1, 2;
	add.s64 	%rd6, %rd3, %rd5;
	ld.global.nc.u16 	%rs1, [%rd6];
	// begin inline asm
	{  cvt.rzi.s32.bf16 %r6, %rs1;}

	// end inline asm
	mul.wide.s32 	%rd7, %r1, 4;
	add.s64 	%rd8, %rd4, %rd7;
	st.global.u32 	[%rd8], %r6;
$L__BB2_2:
	ret;

}
	// .globl	_Z3cvtIc13__nv_bfloat16EvPT_PKT0_i
.visible .entry _Z3cvtIc13__nv_bfloat16EvPT_PKT0_i(
	.param .u64 .ptr .align 1 _Z3cvtIc13__nv_bfloat16EvPT_PKT0_i_param_0,
	.param .u64 .ptr .align 1 _Z3cvtIc13__nv_bfloat16EvPT_PKT0_i_param_1,
	.param .u32 _Z3cvtIc13__nv_bfloat16EvPT_PKT0_i_param_2
)
{
	.reg .pred 	%p<2>;
	.reg .b16 	%rs<3>;
	.reg .b32 	%r<6>;
	.reg .b64 	%rd<9>;

	ld.param.u64 	%rd1, [_Z3cvtIc13__nv_bfloat16EvPT_PKT0_i_param_0];
	ld.param.u64 	%rd2, [_Z3cvtIc13__nv_bfloat16EvPT_PKT0_i_param_1];
	ld.param.u32 	%r2, [_Z3cvtIc13__nv_bfloat16EvPT_PKT0_i_param_2];
	mov.u32 	%r3, %ctaid.x;
	mov.u32 	%r4, %ntid.x;
	mov.u32 	%r5, %tid.x;
	mad.lo.s32 	%r1, %r3, %r4, %r5;
	setp.ge.s32 	%p1, %r1, %r2;
	@%p1 bra 	$L__BB3_2;
	cvta.to.global.u64 	%rd3, %rd2;
	cvta.to.global.u64 	%rd4, %rd1;
	cvt.s64.s32 	%rd5, %r1;
	mul.wide.s32 	%rd6, %r1, 2;
	add.s64 	%rd7, %rd3, %rd6;
	ld.global.nc.u16 	%rs2, [%rd7];
	// begin inline asm
	{ .reg.b8 myreg;
  cvt.rzi.s8.bf16 myreg, %rs2;
  mov.b16 %rs1, {myreg, 0};
}
	// end inline asm
	add.s64 	%rd8, %rd4, %rd5;
	st.global.u8 	[%rd8], %rs1;
$L__BB3_2:
	ret;

}
	// .globl	_Z3cvtIh13__nv_bfloat16EvPT_PKT0_i
.visible .entry _Z3cvtIh13__nv_bfloat16EvPT_PKT0_i(
	.param .u64 .ptr .align 1 _Z3cvtIh13__nv_bfloat16EvPT_PKT0_i_param_0,
	.param .u64 .ptr .align 1 _Z3cvtIh13__nv_bfloat16EvPT_PKT0_i_param_1,
	.param .u32 _Z3cvtIh13__nv_bfloat16EvPT_PKT0_i_param_2
)
{
	.reg .pred 	%p<2>;
	.reg .b16 	%rs<3>;
	.reg .b32 	%r<6>;
	.reg .b64 	%rd<9>;

	ld.param.u64 	%rd1, [_Z3cvtIh13__nv_bfloat16EvPT_PKT0_i_param_0];
	ld.param.u64 	%rd2, [_Z3cvtIh13__nv_bfloat16EvPT_PKT0_i_param_1];
	ld.param.u32 	%r2, [_Z3cvtIh13__nv_bfloat16EvPT_PKT0_i_param_2];
	mov.u32 	%r3, %ctaid.x;
	mov.u32 	%r4, %ntid.x;
	mov.u32 	%r5, %tid.x;
	mad.lo.s32 	%r1, %r3, %r4, %r5;
	setp.ge.s32 	%p1, %r1, %r2;
	@%p1 bra 	$L__BB4_2;
	cvta.to.global.u64 	%rd3, %rd2;
	cvta.to.global.u64 	%rd4, %rd1;
	cvt.s64.s32 	%rd5, %r1;
	mul.wide.s32 	%rd6, %r1, 2;
	add.s64 	%rd7, %rd3, %rd6;
	ld.global.nc.u16 	%rs2, [%rd7];
	// begin inline asm
	{ .reg.b8 myreg;
  cvt.rzi.u8.bf16 myreg, %rs2;
  mov.b16 %rs1, {myreg, 0};
}
	// end inline asm
	add.s64 	%rd8, %rd4, %rd5;
	st.global.u8 	[%rd8], %rs1;
$L__BB4_2:
	ret;

}
	// .globl	_Z3cvtI6__halfS0_EvPT_PKT0_i
.visible .entry _Z3cvtI6__halfS0_EvPT_PKT0_i(
	.param .u64 .ptr .align 1 _Z3cvtI6__halfS0_EvPT_PKT0_i_param_0,
	.param .u64 .ptr .align 1 _Z3cvtI6__halfS0_EvPT_PKT0_i_param_1,
	.param .u32 _Z3cvtI6__halfS0_EvPT_PKT0_i_param_2
)
{
	.reg .pred 	%p<2>;
	.reg .b16 	%rs<2>;
	.reg .b32 	%r<6>;
	.reg .b64 	%rd<8>;

	ld.param.u64 	%rd1, [_Z3cvtI6__halfS0_EvPT_PKT0_i_param_0];
	ld.param.u64 	%rd2, [_Z3cvtI6__halfS0_EvPT_PKT0_i_param_1];
	ld.param.u32 	%r2, [_Z3cvtI6__halfS0_EvPT_PKT0_i_param_2];
	mov.u32 	%r3, %ctaid.x;
	mov.u32 	%r4, %ntid.x;
	mov.u32 	%r5, %tid.x;
	mad.lo.s32 	%r1, %r3, %r4, %r5;
	setp.ge.s32 	%p1, %r1, %r2;
	@%p1 bra 	$L__BB5_2;
	cvta.to.global.u64 	%rd3, %rd2;
	cvta.to.global.u64 	%rd4, %rd1;
	mul.wide.s32 	%rd5, %r1, 2;
	add.s64 	%rd6, %rd4, %rd5;
	add.s64 	%rd7, %rd3, %rd5;
	ld.global.nc.u16 	%rs1, [%rd7];
	st.global.u16 	[%rd6], %rs1;
$L__BB5_2:
	ret;

}
	// .globl	_Z3cvtIf6__halfEvPT_PKT0_i
.visible .entry _Z3cvtIf6__halfEvPT_PKT0_i(
	.param .u64 .ptr .align 1 _Z3cvtIf6__halfEvPT_PKT0_i_param_0,
	.param .u64 .ptr .align 1 _Z3cvtIf6__halfEvPT_PKT0_i_param_1,
	.param .u32 _Z3cvtIf6__halfEvPT_PKT0_i_param_2
)
{
	.reg .pred 	%p<2>;
	.reg .b16 	%rs<2>;
	.reg .b32 	%r<6>;
	.reg .b32 	%f<2>;
	.reg .b64 	%rd<9>;

	ld.param.u64 	%rd1, [_Z3cvtIf6__halfEvPT_PKT0_i_param_0];
	ld.param.u64 	%rd2, [_Z3cvtIf6__halfEvPT_PKT0_i_param_1];
	ld.param.u32 	%r2, [_Z3cvtIf6__halfEvPT_PKT0_i_param_2];
	mov.u32 	%r3, %ctaid.x;
	mov.u32 	%r4, %ntid.x;
	mov.u32 	%r5, %tid.x;
	mad.lo.s32 	%r1, %r3, %r4, %r5;
	setp.ge.s32 	%p1, %r1, %r2;
	@%p1 bra 	$L__BB6_2;
	cvta.to.global.u64 	%rd3, %rd2;
	cvta.to.global.u64 	%rd4, %rd1;
	mul.wide.s32 	%rd5, %r1, 2;
	add.s64 	%rd6, %rd3, %rd5;
	ld.global.nc.u16 	%rs1, [%rd6];
	// begin inline asm
	{  cvt.f32.f16 %f1, %rs1;}

	// end inline asm
	mul.wide.s32 	%rd7, %r1, 4;
	add.s64 	%rd8, %rd4, %rd7;
	st.global.f32 	[%rd8], %f1;
$L__BB6_2:
	ret;

}
	// .globl	_Z3cvtIi6__halfEvPT_PKT0_i
.visible .entry _Z3cvtIi6__halfEvPT_PKT0_i(
	.param .u64 .ptr .align 1 _Z3cvtIi6__halfEvPT_PKT0_i_param_0,
	.param .u64 .ptr .align 1 _Z3cvtIi6__halfEvPT_PKT0_i_param_1,
	.param .u32 _Z3cvtIi6__halfEvPT_PKT0_i_param_2
)
{
	.reg .pred 	%p<2>;
	.reg .b16 	%rs<2>;
	.reg .b32 	%r<7>;
	.reg .b64 	%rd<9>;

	ld.param.u64 	%rd1, [_Z3cvtIi6__halfEvPT_PKT0_i_param_0];
	ld.param.u64 	%rd2, [_Z3cvtIi6__halfEvPT_PKT0_i_param_1];
	ld.param.u32 	%r2, [_Z3cvtIi6__halfEvPT_PKT0_i_param_2];
	mov.u32 	%r3, %ctaid.x;
	mov.u32 	%r4, %ntid.x;
	mov.u32 	%r5, %tid.x;
	mad.lo.s32 	%r1, %r3, %r4, %r5;
	setp.ge.s32 	%p1, %r1, %r2;
	@%p1 bra 	$L__BB7_2;
	cvta.to.global.u64 	%rd3, %rd2;
	cvta.to.global.u64 	%rd4, %rd1;
	mul.wide.s32 	%rd5, %r1, 2;
	add.s64 	%rd6, %rd3, %rd5;
	ld.global.nc.u16 	%rs1, [%rd6];
	// begin inline asm
	cvt.rzi.s32.f16 %r6, %rs1;
	// end inline asm
	mul.wide.s32 	%rd7, %r1, 4;
	add.s64 	%rd8, %rd4, %rd7;
	st.global.u32 	[%rd8], %r6;
$L__BB7_2:
	ret;

}
	// .globl	_Z3cvtIc6__halfEvPT_PKT0_i
.visible .entry _Z3cvtIc6__halfEvPT_PKT0_i(
	.param .u64 .ptr .align 1 _Z3cvtIc6__halfEvPT_PKT0_i_param_0,
	.param .u64 .ptr .align 1 _Z3cvtIc6__halfEvPT_PKT0_i_param_1,
	.param .u32 _Z3cvtIc6__halfEvPT_PKT0_i_param_2
)
{
	.reg .pred 	%p<2>;
	.reg .b16 	%rs<2>;
	.reg .b32 	%r<7>;
	.reg .b64 	%rd<9>;

	ld.param.u64 	%rd1, [_Z3cvtIc6__halfEvPT_PKT0_i_param_0];
	ld.param.u64 	%rd2, [_Z3cvtIc6__halfEvPT_PKT0_i_param_1];
	ld.param.u32 	%r2, [_Z3cvtIc6__halfEvPT_PKT0_i_param_2];
	mov.u32 	%r3, %ctaid.x;
	mov.u32 	%r4, %ntid.x;
	mov.u32 	%r5, %tid.x;
	mad.lo.s32 	%r1, %r3, %r4, %r5;
	setp.ge.s32 	%p1, %r1, %r2;
	@%p1 bra 	$L__BB8_2;
	cvta.to.global.u64 	%rd3, %rd2;
	cvta.to.global.u64 	%rd4, %rd1;
	cvt.s64.s32 	%rd5, %r1;
	mul.wide.s32 	%rd6, %r1, 2;
	add.s64 	%rd7, %rd3, %rd6;
	ld.global.nc.u16 	%rs1, [%rd7];
	// begin inline asm
	cvt.rzi.s8.f16 %r6, %rs1;
	// end inline asm
	add.s64 	%rd8, %rd4, %rd5;
	st.global.u8 	[%rd8], %r6;
$L__BB8_2:
	ret;

}
	// .globl	_Z3cvtIh6__halfEvPT_PKT0_i
.visible .entry _Z3cvtIh6__halfEvPT_PKT0_i(
	.param .u64 .ptr .align 1 _Z3cvtIh6__halfEvPT_PKT0_i_param_0,
	.param .u64 .ptr .align 1 _Z3cvtIh6__halfEvPT_PKT0_i_param_1,
	.param .u32 _Z3cvtIh6__halfEvPT_PKT0_i_param_2
)
{
	.reg .pred 	%p<2>;
	.reg .b16 	%rs<2>;
	.reg .b32 	%r<7>;
	.reg .b64 	%rd<9>;

	ld.param.u64 	%rd1, [_Z3cvtIh6__halfEvPT_PKT0_i_param_0];
	ld.param.u64 	%rd2, [_Z3cvtIh6__halfEvPT_PKT0_i_param_1];
	ld.param.u32 	%r2, [_Z3cvtIh6__halfEvPT_PKT0_i_param_2];
	mov.u32 	%r3, %ctaid.x;
	mov.u32 	%r4, %ntid.x;
	mov.u32 	%r5, %tid.x;
	mad.lo.s32 	%r1, %r3, %r4, %r5;
	setp.ge.s32 	%p1, %r1, %r2;
	@%p1 bra 	$L__BB9_2;
	cvta.to.global.u64 	%rd3, %rd2;
	cvta.to.global.u64 	%rd4, %rd1;
	cvt.s64.s32 	%rd5, %r1;
	mul.wide.s32 	%rd6, %r1, 2;
	add.s64 	%rd7, %rd3, %rd6;
	ld.global.nc.u16 	%rs1, [%rd7];
	// begin inline asm
	cvt.rzi.u8.f16 %r6, %rs1;
	// end inline asm
	add.s64 	%rd8, %rd4, %rd5;
	st.global.u8 	[%rd8], %r6;
$L__BB9_2:
	ret;

}
	// .globl	_Z3cvtIffEvPT_PKT0_i
.visible .entry _Z3cvtIffEvPT_PKT0_i(
	.param .u64 .ptr .align 1 _Z3cvtIffEvPT_PKT0_i_param_0,
	.param .u64 .ptr .align 1 _Z3cvtIffEvPT_PKT0_i_param_1,
	.param .u32 _Z3cvtIffEvPT_PKT0_i_param_2
)
{
	.reg .pred 	%p<2>;
	.reg .b32 	%r<6>;
	.reg .b32 	%f<2>;
	.reg .b64 	%rd<8>;

	ld.param.u64 	%rd1, [_Z3cvtIffEvPT_PKT0_i_param_0];
	ld.param.u64 	%rd2, [_Z3cvtIffEvPT_PKT0_i_param_1];
	ld.param.u32 	%r2, [_Z3cvtIffEvPT_PKT0_i_param_2];
	mov.u32 	%r3, %ctaid.x;
	mov.u32 	%r4, %ntid.x;
	mov.u32 	%r5, %tid.x;
	mad.lo.s32 	%r1, %r3, %r4, %r5;
	setp.ge.s32 	%p1, %r1, %r2;
	@%p1 bra 	$L__BB10_2;
	cvta.to.global.u64 	%rd3, %rd2;
	cvta.to.global.u64 	%rd4, %rd1;
	mul.wide.s32 	%rd5, %r1, 4;
	add.s64 	%rd6, %rd3, %rd5;
	ld.global.nc.f32 	%f1, [%rd6];
	add.s64 	%rd7, %rd4, %rd5;
	st.global.f32 	[%rd7], %f1;
$L__BB10_2:
	ret;

}
	// .globl	_Z3cvtI6__halffEvPT_PKT0_i
.visible .entry _Z3cvtI6__halffEvPT_PKT0_i(
	.param .u64 .ptr .align 1 _Z3cvtI6__halffEvPT_PKT0_i_param_0,
	.param .u64 .ptr .align 1 _Z3cvtI6__halffEvPT_PKT0_i_param_1,
	.param .u32 _Z3cvtI6__halffEvPT_PKT0_i_param_2
)
{
	.reg .pred 	%p<2>;
	.reg .b16 	%rs<2>;
	.reg .b32 	%r<6>;
	.reg .b32 	%f<2>;
	.reg .b64 	%rd<9>;

	ld.param.u64 	%rd1, [_Z3cvtI6__halffEvPT_PKT0_i_param_0];
	ld.param.u64 	%rd2, [_Z3cvtI6__halffEvPT_PKT0_i_param_1];
	ld.param.u32 	%r2, [_Z3cvtI6__halffEvPT_PKT0_i_param_2];
	mov.u32 	%r3, %ctaid.x;
	mov.u32 	%r4, %ntid.x;
	mov.u32 	%r5, %tid.x;
	mad.lo.s32 	%r1, %r3, %r4, %r5;
	setp.ge.s32 	%p1, %r1, %r2;
	@%p1 bra 	$L__BB11_2;
	cvta.to.global.u64 	%rd3, %rd2;
	cvta.to.global.u64 	%rd4, %rd1;
	mul.wide.s32 	%rd5, %r1, 4;
	add.s64 	%rd6, %rd3, %rd5;
	ld.global.nc.f32 	%f1, [%rd6];
	// begin inline asm
	{  cvt.rn.f16.f32 %rs1, %f1;}

	// end inline asm
	mul.wide.s32 	%rd7, %r1, 2;
	add.s64 	%rd8, %rd4, %rd7;
	st.global.u16 	[%rd8], %rs1;
$L__BB11_2:
	ret;

}
	// .globl	_Z3cvtIifEvPT_PKT0_i
.visible .entry _Z3cvtIifEvPT_PKT0_i(
	.param .u64 .ptr .align 1 _Z3cvtIifEvPT_PKT0_i_param_0,
	.param .u64 .ptr .align 1 _Z3cvtIifEvPT_PKT0_i_param_1,
	.param .u32 _Z3cvtIifEvPT_PKT0_i_param_2
)
{
	.reg .pred 	%p<2>;
	.reg .b32 	%r<7>;
	.reg .b32 	%f<2>;
	.reg .b64 	%rd<8>;

	ld.param.u64 	%rd1, [_Z3cvtIifEvPT_PKT0_i_param_0];
	ld.param.u64 	%rd2, [_Z3cvtIifEvPT_PKT0_i_param_1];
	ld.param.u32 	%r2, [_Z3cvtIifEvPT_PKT0_i_param_2];
	mov.u32 	%r3, %ctaid.x;
	mov.u32 	%r4, %ntid.x;
	mov.u32 	%r5, %tid.x;
	mad.lo.s32 	%r1, %r3, %r4, %r5;
	setp.ge.s32 	%p1, %r1, %r2;
	@%p1 bra 	$L__BB12_2;
	cvta.to.global.u64 	%rd3, %rd2;
	cvta.to.global.u64 	%rd4, %rd1;
	mul.wide.s32 	%rd5, %r1, 4;
	add.s64 	%rd6, %rd3, %rd5;
	ld.global.nc.f32 	%f1, [%rd6];
	cvt.rzi.s32.f32 	%r6, %f1;
	add.s64 	%rd7, %rd4, %rd5;
	st.global.u32 	[%rd7], %r6;
$L__BB12_2:
	ret;

}
	// .globl	_Z3cvtIcfEvPT_PKT0_i
.visible .entry _Z3cvtIcfEvPT_PKT0_i(
	.param .u64 .ptr .align 1 _Z3cvtIcfEvPT_PKT0_i_param_0,
	.param .u64 .ptr .align 1 _Z3cvtIcfEvPT_PKT0_i_param_1,
	.param .u32 _Z3cvtIcfEvPT_PKT0_i_param_2
)
{
	.reg .pred 	%p<2>;
	.reg .b32 	%r<7>;
	.reg .b32 	%f<2>;
	.reg .b64 	%rd<9>;

	ld.param.u64 	%rd1, [_Z3cvtIcfEvPT_PKT0_i_param_0];
	ld.param.u64 	%rd2, [_Z3cvtIcfEvPT_PKT0_i_param_1];
	ld.param.u32 	%r2, [_Z3cvtIcfEvPT_PKT0_i_param_2];
	mov.u32 	%r3, %ctaid.x;
	mov.u32 	%r4, %ntid.x;
	mov.u32 	%r5, %tid.x;
	mad.lo.s32 	%r1, %r3, %r4, %r5;
	setp.ge.s32 	%p1, %r1, %r2;
	@%p1 bra 	$L__BB13_2;
	cvta.to.global.u64 	%rd3, %rd2;
	cvta.to.global.u64 	%rd4, %rd1;
	cvt.s64.s32 	%rd5, %r1;
	mul.wide.s32 	%rd6, %r1, 4;
	add.s64 	%rd7, %rd3, %rd6;
	ld.global.nc.f32 	%f1, [%rd7];
	cvt.rzi.s32.f32 	%r6, %f1;
	add.s64 	%rd8, %rd4, %rd5;
	st.global.u8 	[%rd8], %r6;
$L__BB13_2:
	ret;

}
	// .globl	_Z3cvtIhfEvPT_PKT0_i
.visible .entry _Z3cvtIhfEvPT_PKT0_i(
	.param .u64 .ptr .align 1 _Z3cvtIhfEvPT_PKT0_i_param_0,
	.param .u64 .ptr .align 1 _Z3cvtIhfEvPT_PKT0_i_param_1,
	.param .u32 _Z3cvtIhfEvPT_PKT0_i_param_2
)
{
	.reg .pred 	%p<2>;
	.reg .b32 	%r<7>;
	.reg .b32 	%f<2>;
	.reg .b64 	%rd<9>;

	ld.param.u64 	%rd1, [_Z3cvtIhfEvPT_PKT0_i_param_0];
	ld.param.u64 	%rd2, [_Z3cvtIhfEvPT_PKT0_i_param_1];
	ld.param.u32 	%r2, [_Z3cvtIhfEvPT_PKT0_i_param_2];
	mov.u32 	%r3, %ctaid.x;
	mov.u32 	%r4, %ntid.x;
	mov.u32 	%r5, %tid.x;
	mad.lo.s32 	%r1, %r3, %r4, %r5;
	setp.ge.s32 	%p1, %r1, %r2;
	@%p1 bra 	$L__BB14_2;
	cvta.to.global.u64 	%rd3, %rd2;
	cvta.to.global.u64 	%rd4, %rd1;
	cvt.s64.s32 	%rd5, %r1;
	mul.wide.s32 	%rd6, %r1, 4;
	add.s64 	%rd7, %rd3, %rd6;
	ld.global.nc.f32 	%f1, [%rd7];
	cvt.rzi.u32.f32 	%r6, %f1;
	add.s64 	%rd8, %rd4, %rd5;
	st.global.u8 	[%rd8], %r6;
$L__BB14_2:
	ret;

}
	// .globl	_Z3cvtIiiEvPT_PKT0_i
.visible .entry _Z3cvtIiiEvPT_PKT0_i(
	.param .u64 .ptr .align 1 _Z3cvtIiiEvPT_PKT0_i_param_0,
	.param .u64 .ptr .align 1 _Z3cvtIiiEvPT_PKT0_i_param_1,
	.param .u32 _Z3cvtIiiEvPT_PKT0_i_param_2
)
{
	.reg .pred 	%p<2>;
	.reg .b32 	%r<7>;
	.reg .b64 	%rd<8>;

	ld.param.u64 	%rd1, [_Z3cvtIiiEvPT_PKT0_i_param_0];
	ld.param.u64 	%rd2, [_Z3cvtIiiEvPT_PKT0_i_param_1];
	ld.param.u32 	%r2, [_Z3cvtIiiEvPT_PKT0_i_param_2];
	mov.u32 	%r3, %ctaid.x;
	mov.u32 	%r4, %ntid.x;
	mov.u32 	%r5, %tid.x;
	mad.lo.s32 	%r1, %r3, %r4, %r5;
	setp.ge.s32 	%p1, %r1, %r2;
	@%p1 bra 	$L__BB15_2;
	cvta.to.global.u64 	%rd3, %rd2;
	cvta.to.global.u64 	%rd4, %rd1;
	mul.wide.s32 	%rd5, %r1, 4;
	add.s64 	%rd6, %rd3, %rd5;
	ld.global.nc.u32 	%r6, [%rd6];
	add.s64 	%rd7, %rd4, %rd5;
	st.global.u32 	[%rd7], %r6;
$L__BB15_2:
	ret;

}
	// .globl	_Z3cvtIfiEvPT_PKT0_i
.visible .entry _Z3cvtIfiEvPT_PKT0_i(
	.param .u64 .ptr .align 1 _Z3cvtIfiEvPT_PKT0_i_param_0,
	.param .u64 .ptr .align 1 _Z3cvtIfiEvPT_PKT0_i_param_1,
	.param .u32 _Z3cvtIfiEvPT_PKT0_i_param_2
)
{
	.reg .pred 	%p<2>;
	.reg .b32 	%r<7>;
	.reg .b32 	%f<2>;
	.reg .b64 	%rd<8>;

	ld.param.u64 	%rd1, [_Z3cvtIfiEvPT_PKT0_i_param_0];
	ld.param.u64 	%rd2, [_Z3cvtIfiEvPT_PKT0_i_param_1];
	ld.param.u32 	%r2, [_Z3cvtIfiEvPT_PKT0_i_param_2];
	mov.u32 	%r3, %ctaid.x;
	mov.u32 	%r4, %ntid.x;
	mov.u32 	%r5, %tid.x;
	mad.lo.s32 	%r1, %r3, %r4, %r5;
	setp.ge.s32 	%p1, %r1, %r2;
	@%p1 bra 	$L__BB16_2;
	cvta.to.global.u64 	%rd3, %rd2;
	cvta.to.global.u64 	%rd4, %rd1;
	mul.wide.s32 	%rd5, %r1, 4;
	add.s64 	%rd6, %rd3, %rd5;
	ld.global.nc.u32 	%r6, [%rd6];
	cvt.rn.f32.s32 	%f1, %r6;
	add.s64 	%rd7, %rd4, %rd5;
	st.global.f32 	[%rd7], %f1;
$L__BB16_2:
	ret;

}
	// .globl	_Z3cvtI6__halfiEvPT_PKT0_i
.visible .entry _Z3cvtI6__halfiEvPT_PKT0_i(
	.param .u64 .ptr .align 1 _Z3cvtI6__halfiEvPT_PKT0_i_param_0,
	.param .u64 .ptr .align 1 _Z3cvtI6__halfiEvPT_PKT0_i_param_1,
	.param .u32 _Z3cvtI6__halfiEvPT_PKT0_i_param_2
)
{
	.reg .pred 	%p<2>;
	.reg .b16 	%rs<2>;
	.reg .b32 	%r<7>;
	.reg .b64 	%rd<9>;

	ld.param.u64 	%rd1, [_Z3cvtI6__halfiEvPT_PKT0_i_param_0];
	ld.param.u64 	%rd2, [_Z3cvtI6__halfiEvPT_PKT0_i_param_1];
	ld.param.u32 	%r2, [_Z3cvtI6__halfiEvPT_PKT0_i_param_2];
	mov.u32 	%r3, %ctaid.x;
	mov.u32 	%r4, %ntid.x;
	mov.u32 	%r5, %tid.x;
	mad.lo.s32 	%r1, %r3, %r4, %r5;
	setp.ge.s32 	%p1, %r1, %r2;
	@%p1 bra 	$L__BB17_2;
	cvta.to.global.u64 	%rd3, %rd2;
	cvta.to.global.u64 	%rd4, %rd1;
	mul.wide.s32 	%rd5, %r1, 4;
	add.s64 	%rd6, %rd3, %rd5;
	ld.global.nc.u32 	%r6, [%rd6];
	// begin inline asm
	cvt.rn.f16.s32 %rs1, %r6;
	// end inline asm
	mul.wide.s32 	%rd7, %r1, 2;
	add.s64 	%rd8, %rd4, %rd7;
	st.global.u16 	[%rd8], %rs1;
$L__BB17_2:
	ret;

}
	// .globl	_Z3cvtIciEvPT_PKT0_i
.visible .entry _Z3cvtIciEvPT_PKT0_i(
	.param .u64 .ptr .align 1 _Z3cvtIciEvPT_PKT0_i_param_0,
	.param .u64 .ptr .align 1 _Z3cvtIciEvPT_PKT0_i_param_1,
	.param .u32 _Z3cvtIciEvPT_PKT0_i_param_2
)
{
	.reg .pred 	%p<2>;
	.reg .b32 	%r<7>;
	.reg .b64 	%rd<9>;

	ld.param.u64 	%rd1, [_Z3cvtIciEvPT_PKT0_i_param_0];
	ld.param.u64 	%rd2, [_Z3cvtIciEvPT_PKT0_i_param_1];
	ld.param.u32 	%r2, [_Z3cvtIciEvPT_PKT0_i_param_2];
	mov.u32 	%r3, %ctaid.x;
	mov.u32 	%r4, %ntid.x;
	mov.u32 	%r5, %tid.x;
	mad.lo.s32 	%r1, %r3, %r4, %r5;
	setp.ge.s32 	%p1, %r1, %r2;
	@%p1 bra 	$L__BB18_2;
	cvta.to.global.u64 	%rd3, %rd2;
	cvta.to.global.u64 	%rd4, %rd1;
	cvt.s64.s32 	%rd5, %r1;
	mul.wide.s32 	%rd6, %r1, 4;
	add.s64 	%rd7, %rd3, %rd6;
	ld.global.nc.u32 	%r6, [%rd7];
	add.s64 	%rd8, %rd4, %rd5;
	st.global.u8 	[%rd8], %r6;
$L__BB18_2:
	ret;

}
	// .globl	_Z3cvtIhiEvPT_PKT0_i
.visible .entry _Z3cvtIhiEvPT_PKT0_i(
	.param .u64 .ptr .align 1 _Z3cvtIhiEvPT_PKT0_i_param_0,
	.param .u64 .ptr .align 1 _Z3cvtIhiEvPT_PKT0_i_param_1,
	.param .u32 _Z3cvtIhiEvPT_PKT0_i_param_2
)
{
	.reg .pred 	%p<2>;
	.reg .b32 	%r<7>;
	.reg .b64 	%rd<9>;

	ld.param.u64 	%rd1, [_Z3cvtIhiEvPT_PKT0_i_param_0];
	ld.param.u64 	%rd2, [_Z3cvtIhiEvPT_PKT0_i_param_1];
	ld.param.u32 	%r2, [_Z3cvtIhiEvPT_PKT0_i_param_2];
	mov.u32 	%r3, %ctaid.x;
	mov.u32 	%r4, %ntid.x;
	mov.u32 	%r5, %tid.x;
	mad.lo.s32 	%r1, %r3, %r4, %r5;
	setp.ge.s32 	%p1, %r1, %r2;
	@%p1 bra 	$L__BB19_2;
	cvta.to.global.u64 	%rd3, %rd2;
	cvta.to.global.u64 	%rd4, %rd1;
	cvt.s64.s32 	%rd5, %r1;
	mul.wide.s32 	%rd6, %r1, 4;
	add.s64 	%rd7, %rd3, %rd6;
	ld.global.nc.u32 	%r6, [%rd7];
	add.s64 	%rd8, %rd4, %rd5;
	st.global.u8 	[%rd8], %r6;
$L__BB19_2:
	ret;

}
	// .globl	_Z3cvtIicEvPT_PKT0_i
.visible .entry _Z3cvtIicEvPT_PKT0_i(
	.param .u64 .ptr .align 1 _Z3cvtIicEvPT_PKT0_i_param_0,
	.param .u64 .ptr .align 1 _Z3cvtIicEvPT_PKT0_i_param_1,
	.param .u32 _Z3cvtIicEvPT_PKT0_i_param_2
)
{
	.reg .pred 	%p<2>;
	.reg .b16 	%rs<2>;
	.reg .b32 	%r<7>;
	.reg .b64 	%rd<9>;

	ld.param.u64 	%rd1, [_Z3cvtIicEvPT_PKT0_i_param_0];
	ld.param.u64 	%rd2, [_Z3cvtIicEvPT_PKT0_i_param_1];
	ld.param.u32 	%r2, [_Z3cvtIicEvPT_PKT0_i_param_2];
	mov.u32 	%r3, %ctaid.x;
	mov.u32 	%r4, %ntid.x;
	mov.u32 	%r5, %tid.x;
	mad.lo.s32 	%r1, %r3, %r4, %r5;
	setp.ge.s32 	%p1, %r1, %r2;
	@%p1 bra 	$L__BB20_2;
	cvta.to.global.u64 	%rd3, %rd2;
	cvta.to.global.u64 	%rd4, %rd1;
	cvt.s64.s32 	%rd5, %r1;
	add.s64 	%rd6, %rd3, %rd5;
	ld.global.nc.u8 	%rs1, [%rd6];
	cvt.s32.s8 	%r6, %rs1;
	mul.wide.s32 	%rd7, %r1, 4;
	add.s64 	%rd8, %rd4, %rd7;
	st.global.u32 	[%rd8], %r6;
$L__BB20_2:
	ret;

}
	// .globl	_Z3cvtIfcEvPT_PKT0_i
.visible .entry _Z3cvtIfcEvPT_PKT0_i(
	.param .u64 .ptr .align 1 _Z3cvtIfcEvPT_PKT0_i_param_0,
	.param .u64 .ptr .align 1 _Z3cvtIfcEvPT_PKT0_i_param_1,
	.param .u32 _Z3cvtIfcEvPT_PKT0_i_param_2
)
{
	.reg .pred 	%p<2>;
	.reg .b16 	%rs<3>;
	.reg .b32 	%r<6>;
	.reg .b32 	%f<2>;
	.reg .b64 	%rd<9>;

	ld.param.u64 	%rd1, [_Z3cvtIfcEvPT_PKT0_i_param_0];
	ld.param.u64 	%rd2, [_Z3cvtIfcEvPT_PKT0_i_param_1];
	ld.param.u32 	%r2, [_Z3cvtIfcEvPT_PKT0_i_param_2];
	mov.u32 	%r3, %ctaid.x;
	mov.u32 	%r4, %ntid.x;
	mov.u32 	%r5, %tid.x;
	mad.lo.s32 	%r1, %r3, %r4, %r5;
	setp.ge.s32 	%p1, %r1, %r2;
	@%p1 bra 	$L__BB21_2;
	cvta.to.global.u64 	%rd3, %rd2;
	cvta.to.global.u64 	%rd4, %rd1;
	cvt.s64.s32 	%rd5, %r1;
	add.s64 	%rd6, %rd3, %rd5;
	ld.global.nc.u8 	%rs1, [%rd6];
	cvt.s16.s8 	%rs2, %rs1;
	cvt.rn.f32.s16 	%f1, %rs2;
	mul.wide.s32 	%rd7, %r1, 4;
	add.s64 	%rd8, %rd4, %rd7;
	st.global.f32 	[%rd8], %f1;
$L__BB21_2:
	ret;

}
	// .globl	_Z3cvtI6__halfcEvPT_PKT0_i
.visible .entry _Z3cvtI6__halfcEvPT_PKT0_i(
	.param .u64 .ptr .align 1 _Z3cvtI6__halfcEvPT_PKT0_i_param_0,
	.param .u64 .ptr .align 1 _Z3cvtI6__halfcEvPT_PKT0_i_param_1,
	.param .u32 _Z3cvtI6__halfcEvPT_PKT0_i_param_2
)
{
	.reg .pred 	%p<2>;
	.reg .b16 	%rs<3>;
	.reg .b32 	%r<7>;
	.reg .b64 	%rd<9>;

	ld.param.u64 	%rd1, [_Z3cvtI6__halfcEvPT_PKT0_i_param_0];
	ld.param.u64 	%rd2, [_Z3cvtI6__halfcEvPT_PKT0_i_param_1];
	ld.param.u32 	%r2, [_Z3cvtI6__halfcEvPT_PKT0_i_param_2];
	mov.u32 	%r3, %ctaid.x;
	mov.u32 	%r4, %ntid.x;
	mov.u32 	%r5, %tid.x;
	mad.lo.s32 	%r1, %r3, %r4, %r5;
	setp.ge.s32 	%p1, %r1, %r2;
	@%p1 bra 	$L__BB22_2;
	cvta.to.global.u64 	%rd3, %rd2;
	cvta.to.global.u64 	%rd4, %rd1;
	cvt.s64.s32 	%rd5, %r1;
	add.s64 	%rd6, %rd3, %rd5;
	ld.global.nc.u8 	%rs2, [%rd6];
	cvt.s32.s8 	%r6, %rs2;
	// begin inline asm
	cvt.rn.f16.s32 %rs1, %r6;
	// end inline asm
	mul.wide.s32 	%rd7, %r1, 2;
	add.s64 	%rd8, %rd4, %rd7;
	st.global.u16 	[%rd8], %rs1;
$L__BB22_2:
	ret;

}
	// .globl	_Z3cvtIccEvPT_PKT0_i
.visible .entry _Z3cvtIccEvPT_PKT0_i(
	.param .u64 .ptr .align 1 _Z3cvtIccEvPT_PKT0_i_param_0,
	.param .u64 .ptr .align 1 _Z3cvtIccEvPT_PKT0_i_param_1,
	.param .u32 _Z3cvtIccEvPT_PKT0_i_param_2
)
{
	.reg .pred 	%p<2>;
	.reg .b16 	%rs<3>;
	.reg .b32 	%r<6>;
	.reg .b64 	%rd<8>;

	ld.param.u64 	%rd1, [_Z3cvtIccEvPT_PKT0_i_param_0];
	ld.param.u64 	%rd2, [_Z3cvtIccEvPT_PKT0_i_param_1];
	ld.param.u32 	%r2, [_Z3cvtIccEvPT_PKT0_i_param_2];
	mov.u32 	%r3, %ctaid.x;
	mov.u32 	%r4, %ntid.x;
	mov.u32 	%r5, %tid.x;
	mad.lo.s32 	%r1, %r3, %r4, %r5;
	setp.ge.s32 	%p1, %r1, %r2;
	@%p1 bra 	$L__BB23_2;
	cvta.to.global.u64 	%rd3, %rd2;
	cvta.to.global.u64 	%rd4, %rd1;
	cvt.s64.s32 	%rd5, %r1;
	add.s64 	%rd6, %rd3, %rd5;
	ld.global.nc.u8 	%rs1, [%rd6];
	cvt.u16.u8 	%rs2, %rs1;
	add.s64 	%rd7, %rd4, %rd5;
	st.global.u8 	[%rd7], %rs2;
$L__BB23_2:
	ret;

}
	// .globl	_Z3cvtIhcEvPT_PKT0_i
.visible .entry _Z3cvtIhcEvPT_PKT0_i(
	.param .u64 .ptr .align 1 _Z3cvtIhcEvPT_PKT0_i_param_0,
	.param .u64 .ptr .align 1 _Z3cvtIhcEvPT_PKT0_i_param_1,
	.param .u32 _Z3cvtIhcEvPT_PKT0_i_param_2
)
{
	.reg .pred 	%p<2>;
	.reg .b16 	%rs<3>;
	.reg .b32 	%r<6>;
	.reg .b64 	%rd<8>;

	ld.param.u64 	%rd1, [_Z3cvtIhcEvPT_PKT0_i_param_0];
	ld.param.u64 	%rd2, [_Z3cvtIhcEvPT_PKT0_i_param_1];
	ld.param.u32 	%r2, [_Z3cvtIhcEvPT_PKT0_i_param_2];
	mov.u32 	%r3, %ctaid.x;
	mov.u32 	%r4, %ntid.x;
	mov.u32 	%r5, %tid.x;
	mad.lo.s32 	%r1, %r3, %r4, %r5;
	setp.ge.s32 	%p1, %r1, %r2;
	@%p1 bra 	$L__BB24_2;
	cvta.to.global.u64 	%rd3, %rd2;
	cvta.to.global.u64 	%rd4, %rd1;
	cvt.s64.s32 	%rd5, %r1;
	add.s64 	%rd6, %rd3, %rd5;
	ld.global.nc.u8 	%rs1, [%rd6];
	cvt.u16.u8 	%rs2, %rs1;
	add.s64 	%rd7, %rd4, %rd5;
	st.global.u8 	[%rd7], %rs2;
$L__BB24_2:
	ret;

}
	// .globl	_Z3cvtIihEvPT_PKT0_i
.visible .entry _Z3cvtIihEvPT_PKT0_i(
	.param .u64 .ptr .align 1 _Z3cvtIihEvPT_PKT0_i_param_0,
	.param .u64 .ptr .align 1 _Z3cvtIihEvPT_PKT0_i_param_1,
	.param .u32 _Z3cvtIihEvPT_PKT0_i_param_2
)
{
	.reg .pred 	%p<2>;
	.reg .b16 	%rs<2>;
	.reg .b32 	%r<7>;
	.reg .b64 	%rd<9>;

	ld.param.u64 	%rd1, [_Z3cvtIihEvPT_PKT0_i_param_0];
	ld.param.u64 	%rd2, [_Z3cvtIihEvPT_PKT0_i_param_1];
	ld.param.u32 	%r2, [_Z3cvtIihEvPT_PKT0_i_param_2];
	mov.u32 	%r3, %ctaid.x;
	mov.u32 	%r4, %ntid.x;
	mov.u32 	%r5, %tid.x;
	mad.lo.s32 	%r1, %r3, %r4, %r5;
	setp.ge.s32 	%p1, %r1, %r2;
	@%p1 bra 	$L__BB25_2;
	cvta.to.global.u64 	%rd3, %rd2;
	cvta.to.global.u64 	%rd4, %rd1;
	cvt.s64.s32 	%rd5, %r1;
	add.s64 	%rd6, %rd3, %rd5;
	ld.global.nc.u8 	%rs1, [%rd6];
	cvt.u32.u8 	%r6, %rs1;
	mul.wide.s32 	%rd7, %r1, 4;
	add.s64 	%rd8, %rd4, %rd7;
	st.global.u32 	[%rd8], %r6;
$L__BB25_2:
	ret;

}
	// .globl	_Z3cvtIfhEvPT_PKT0_i
.visible .entry _Z3cvtIfhEvPT_PKT0_i(
	.param .u64 .ptr .align 1 _Z3cvtIfhEvPT_PKT0_i_param_0,
	.param .u64 .ptr .align 1 _Z3cvtIfhEvPT_PKT0_i_param_1,
	.param .u32 _Z3cvtIfhEvPT_PKT0_i_param_2
)
{
	.reg .pred 	%p<2>;
	.reg .b16 	%rs<3>;
	.reg .b32 	%r<6>;
	.reg .b32 	%f<2>;
	.reg .b64 	%rd<9>;

	ld.param.u64 	%rd1, [_Z3cvtIfhEvPT_PKT0_i_param_0];
	ld.param.u64 	%rd2, [_Z3cvtIfhEvPT_PKT0_i_param_1];
	ld.param.u32 	%r2, [_Z3cvtIfhEvPT_PKT0_i_param_2];
	mov.u32 	%r3, %ctaid.x;
	mov.u32 	%r4, %ntid.x;
	mov.u32 	%r5, %tid.x;
	mad.lo.s32 	%r1, %r3, %r4, %r5;
	setp.ge.s32 	%p1, %r1, %r2;
	@%p1 bra 	$L__BB26_2;
	cvta.to.global.u64 	%rd3, %rd2;
	cvta.to.global.u64 	%rd4, %rd1;
	cvt.s64.s32 	%rd5, %r1;
	add.s64 	%rd6, %rd3, %rd5;
	ld.global.nc.u8 	%rs1, [%rd6];
	cvt.u16.u8 	%rs2, %rs1;
	cvt.rn.f32.u16 	%f1, %rs2;
	mul.wide.s32 	%rd7, %r1, 4;
	add.s64 	%rd8, %rd4, %rd7;
	st.global.f32 	[%rd8], %f1;
$L__BB26_2:
	ret;

}
	// .globl	_Z3cvtI6__halfhEvPT_PKT0_i
.visible .entry _Z3cvtI6__halfhEvPT_PKT0_i(
	.param .u64 .ptr .align 1 _Z3cvtI6__halfhEvPT_PKT0_i_param_0,
	.param .u64 .ptr .align 1 _Z3cvtI6__halfhEvPT_PKT0_i_param_1,
	.param .u32 _Z3cvtI6__halfhEvPT_PKT0_i_param_2
)
{
	.reg .pred 	%p<2>;
	.reg .b16 	%rs<3>;
	.reg .b32 	%r<7>;
	.reg .b64 	%rd<9>;

	ld.param.u64 	%rd1, [_Z3cvtI6__halfhEvPT_PKT0_i_param_0];
	ld.param.u64 	%rd2, [_Z3cvtI6__halfhEvPT_PKT0_i_param_1];
	ld.param.u32 	%r2, [_Z3cvtI6__halfhEvPT_PKT0_i_param_2];
	mov.u32 	%r3, %ctaid.x;
	mov.u32 	%r4, %ntid.x;
	mov.u32 	%r5, %tid.x;
	mad.lo.s32 	%r1, %r3, %r4, %r5;
	setp.ge.s32 	%p1, %r1, %r2;
	@%p1 bra 	$L__BB27_2;
	cvta.to.global.u64 	%rd3, %rd2;
	cvta.to.global.u64 	%rd4, %rd1;
	cvt.s64.s32 	%rd5, %r1;
	add.s64 	%rd6, %rd3, %rd5;
	ld.global.nc.u8 	%rs2, [%rd6];
	cvt.u32.u8 	%r6, %rs2;
	// begin inline asm
	cvt.rn.f16.s32 %rs1, %r6;
	// end inline asm
	mul.wide.s32 	%rd7, %r1, 2;
	add.s64 	%rd8, %rd4, %rd7;
	st.global.u16 	[%rd8], %rs1;
$L__BB27_2:
	ret;

}
	// .globl	_Z3cvtIchEvPT_PKT0_i
.visible .entry _Z3cvtIchEvPT_PKT0_i(
	.param .u64 .ptr .align 1 _Z3cvtIchEvPT_PKT0_i_param_0,
	.param .u64 .ptr .align 1 _Z3cvtIchEvPT_PKT0_i_param_1,
	.param .u32 _Z3cvtIchEvPT_PKT0_i_param_2
)
{
	.reg .pred 	%p<2>;
	.reg .b16 	%rs<3>;
	.reg .b32 	%r<6>;
	.reg .b64 	%rd<8>;

	ld.param.u64 	%rd1, [_Z3cvtIchEvPT_PKT0_i_param_0];
	ld.param.u64 	%rd2, [_Z3cvtIchEvPT_PKT0_i_param_1];
	ld.param.u32 	%r2, [_Z3cvtIchEvPT_PKT0_i_param_2];
	mov.u32 	%r3, %ctaid.x;
	mov.u32 	%r4, %ntid.x;
	mov.u32 	%r5, %tid.x;
	mad.lo.s32 	%r1, %r3, %r4, %r5;
	setp.ge.s32 	%p1, %r1, %r2;
	@%p1 bra 	$L__BB28_2;
	cvta.to.global.u64 	%rd3, %rd2;
	cvta.to.global.u64 	%rd4, %rd1;
	cvt.s64.s32 	%rd5, %r1;
	add.s64 	%rd6, %rd3, %rd5;
	ld.global.nc.u8 	%rs1, [%rd6];
	cvt.u16.u8 	%rs2, %rs1;
	add.s64 	%rd7, %rd4, %rd5;
	st.global.u8 	[%rd7], %rs2;
$L__BB28_2:
	ret;

}
	// .globl	_Z3cvtIhhEvPT_PKT0_i
.visible .entry _Z3cvtIhhEvPT_PKT0_i(
	.param .u64 .ptr .align 1 _Z3cvtIhhEvPT_PKT0_i_param_0,
	.param .u64 .ptr .align 1 _Z3cvtIhhEvPT_PKT0_i_param_1,
	.param .u32 _Z3cvtIhhEvPT_PKT0_i_param_2
)
{
	.reg .pred 	%p<2>;
	.reg .b16 	%rs<3>;
	.reg .b32 	%r<6>;
	.reg .b64 	%rd<8>;

	ld.param.u64 	%rd1, [_Z3cvtIhhEvPT_PKT0_i_param_0];
	ld.param.u64 	%rd2, [_Z3cvtIhhEvPT_PKT0_i_param_1];
	ld.param.u32 	%r2, [_Z3cvtIhhEvPT_PKT0_i_param_2];
	mov.u32 	%r3, %ctaid.x;
	mov.u32 	%r4, %ntid.x;
	mov.u32 	%r5, %tid.x;
	mad.lo.s32 	%r1, %r3, %r4, %r5;
	setp.ge.s32 	%p1, %r1, %r2;
	@%p1 bra 	$L__BB29_2;
	cvta.to.global.u64 	%rd3, %rd2;
	cvta.to.global.u64 	%rd4, %rd1;
	cvt.s64.s32 	%rd5, %r1;
	add.s64 	%rd6, %rd3, %rd5;
	ld.global.nc.u8 	%rs1, [%rd6];
	cvt.u16.u8 	%rs2, %rs1;
	add.s64 	%rd7, %rd4, %rd5;
	st.global.u8 	[%rd7], %rs2;
$L__BB29_2:
	ret;

}


// ===== COMPILED SASS (sm_100) =====

	.target	sm_100

	.elftype	@"ET_EXEC"


//--------------------- .note.nv.tkinfo           --------------------------
	.section	.note.nv.tkinfo,"",@"SHT_NOTE"
	.sectionflags	@"SHF_NOTE_NV_TKINFO"
	.tkinfo
        /*0018*/ 	.word	0x00000002
        /*0030*/ 	.string	""
        /*0030*/ 	.string	"ptxas"
        /*0030*/ 	.string	"Cuda compilation tools, release 13.0, V13.0.88"
        /*0030*/ 	.string	"Build cuda_13.0.r13.0/compiler.36424714_0"
        /*0030*/ 	.string	"-arch sm_100 -m 64 "



//--------------------- .note.nv.cuinfo           --------------------------
	.section	.note.nv.cuinfo,"",@"SHT_NOTE"
	.sectionflags	@"SHF_NOTE_NV_CUINFO"
        /*0018*/ 	.short	0x0002
        /*001a*/ 	.short	0x0064
        /*001c*/ 	.short	0x0082
	.zero		2


//--------------------- .nv.info                  --------------------------
	.section	.nv.info,"",@"SHT_CUDA_INFO"
	.align	4


	//----- nvinfo : EIATTR_REGCOUNT
	.align		4
        /*0000*/ 	.byte	0x04, 0x2f
        /*0002*/ 	.short	(.L_1 - .L_0)
	.align		4
.L_0:
        /*0004*/ 	.word	index@(_Z3cvtI6__half13__nv_bfloat16EvPT_PKT0_i)
        /*0008*/ 	.word	0x0000000c


	//----- nvinfo : EIATTR_FRAME_SIZE
	.align		4
.L_1:
        /*000c*/ 	.byte	0x04, 0x11
        /*000e*/ 	.short	(.L_3 - .L_2)
	.align		4
.L_2:
        /*0010*/ 	.word	index@(_Z3cvtI6__half13__nv_bfloat16EvPT_PKT0_i)
        /*0014*/ 	.word	0x00000000


	//----- nvinfo : EIATTR_REGCOUNT
	.align		4
.L_3:
        /*0018*/ 	.byte	0x04, 0x2f
        /*001a*/ 	.short	(.L_5 - .L_4)
	.align		4
.L_4:
        /*001c*/ 	.word	index@(_Z3cvtIf13__nv_bfloat16EvPT_PKT0_i)
        /*0020*/ 	.word	0x0000000a


	//----- nvinfo : EIATTR_FRAME_SIZE
	.align		4
.L_5:
        /*0024*/ 	.byte	0x04, 0x11
        /*0026*/ 	.short	(.L_7 - .L_6)
	.align		4
.L_6:
        /*0028*/ 	.word	index@(_Z3cvtIf13__nv_bfloat16EvPT_PKT0_i)
        /*002c*/ 	.word	0x00000000


	//----- nvinfo : EIATTR_REGCOUNT
	.align		4
.L_7:
        /*0030*/ 	.byte	0x04, 0x2f
        /*0032*/ 	.short	(.L_9 - .L_8)
	.align		4
.L_8:
        /*0034*/ 	.word	index@(_Z3cvtIi13__nv_bfloat16EvPT_PKT0_i)
        /*0038*/ 	.word	0x0000000c


	//----- nvinfo : EIATTR_FRAME_SIZE
	.align		4
.L_9:
        /*003c*/ 	.byte	0x04, 0x11
        /*003e*/ 	.short	(.L_11 - .L_10)
	.align		4
.L_10:
        /*0040*/ 	.word	index@(_Z3cvtIi13__nv_bfloat16EvPT_PKT0_i)
        /*0044*/ 	.word	0x00000000


	//----- nvinfo : EIATTR_REGCOUNT
	.align		4
.L_11:
        /*0048*/ 	.byte	0x04, 0x2f
        /*004a*/ 	.short	(.L_13 - .L_12)
	.align		4
.L_12:
        /*004c*/ 	.word	index@(_Z3cvtIc13__nv_bfloat16EvPT_PKT0_i)
        /*0050*/ 	.word	0x0000000a


	//----- nvinfo : EIATTR_FRAME_SIZE
	.align		4
.L_13:
        /*0054*/ 	.byte	0x04, 0x11
        /*0056*/ 	.short	(.L_15 - .L_14)
	.align		4
.L_14:
        /*0058*/ 	.word	index@(_Z3cvtIc13__nv_bfloat16EvPT_PKT0_i)
        /*005c*/ 	.word	0x00000000


	//----- nvinfo : EIATTR_REGCOUNT
	.align		4
.L_15:
        /*0060*/ 	.byte	0x04, 0x2f
        /*0062*/ 	.short	(.L_17 - .L_16)
	.align		4
.L_16:
        /*0064*/ 	.word	index@(_Z3cvtIh13__nv_bfloat16EvPT_PKT0_i)
        /*0068*/ 	.word	0x0000000a


	//----- nvinfo : EIATTR_FRAME_SIZE
	.align		4
.L_17:
        /*006c*/ 	.byte	0x04, 0x11
        /*006e*/ 	.short	(.L_19 - .L_18)
	.align		4
.L_18:
        /*0070*/ 	.word	index@(_Z3cvtIh13__nv_bfloat16EvPT_PKT0_i)
        /*0074*/ 	.word	0x00000000


	//----- nvinfo : EIATTR_REGCOUNT
	.align		4
.L_19:
        /*0078*/ 	.byte	0x04, 0x2f
        /*007a*/ 	.short	(.L_21 - .L_20)
	.align		4
.L_20:
        /*007c*/ 	.word	index@(_Z3cvtI6__halfS0_EvPT_PKT0_i)
        /*0080*/ 	.word	0x0000000a


	//----- nvinfo : EIATTR_FRAME_SIZE
	.align		4
.L_21:
        /*0084*/ 	.byte	0x04, 0x11
        /*0086*/ 	.short	(.L_23 - .L_22)
	.align		4
.L_22:
        /*0088*/ 	.word	index@(_Z3cvtI6__halfS0_EvPT_PKT0_i)
        /*008c*/ 	.word	0x00000000


	//----- nvinfo : EIATTR_REGCOUNT
	.align		4
.L_23:
        /*0090*/ 	.byte	0x04, 0x2f
        /*0092*/ 	.short	(.L_25 - .L_24)
	.align		4
.L_24:
        /*0094*/ 	.word	index@(_Z3cvtIf6__halfEvPT_PKT0_i)
        /*0098*/ 	.word	0x0000000a


	//----- nvinfo : EIATTR_FRAME_SIZE
	.align		4
.L_25:
        /*009c*/ 	.byte	0x04, 0x11
        /*009e*/ 	.short	(.L_27 - .L_26)
	.align		4
.L_26:
        /*00a0*/ 	.word	index@(_Z3cvtIf6__halfEvPT_PKT0_i)
        /*00a4*/ 	.word	0x00000000


	//----- nvinfo : EIATTR_REGCOUNT
	.align		4
.L_27:
        /*00a8*/ 	.byte	0x04, 0x2f
        /*00aa*/ 	.short	(.L_29 - .L_28)
	.align		4
.L_28:
        /*00ac*/ 	.word	index@(_Z3cvtIi6__halfEvPT_PKT0_i)
        /*00b0*/ 	.word	0x0000000c


	//----- nvinfo : EIATTR_FRAME_SIZE
	.align		4
.L_29:
        /*00b4*/ 	.byte	0x04, 0x11
        /*00b6*/ 	.short	(.L_31 - .L_30)
	.align		4
.L_30:
        /*00b8*/ 	.word	index@(_Z3cvtIi6__halfEvPT_PKT0_i)
        /*00bc*/ 	.word	0x00000000


	//----- nvinfo : EIATTR_REGCOUNT
	.align		4
.L_31:
        /*00c0*/ 	.byte	0x04, 0x2f
        /*00c2*/ 	.short	(.L_33 - .L_32)
	.align		4
.L_32:
        /*00c4*/ 	.word	index@(_Z3cvtIc6__halfEvPT_PKT0_i)
        /*00c8*/ 	.word	0x0000000a


	//----- nvinfo : EIATTR_FRAME_SIZE
	.align		4
.L_33:
        /*00cc*/ 	.byte	0x04, 0x11
        /*00ce*/ 	.short	(.L_35 - .L_34)
	.align		4
.L_34:
        /*00d0*/ 	.word	index@(_Z3cvtIc6__halfEvPT_PKT0_i)
        /*00d4*/ 	.word	0x00000000


	//----- nvinfo : EIATTR_REGCOUNT
	.align		4
.L_35:
        /*00d8*/ 	.byte	0x04, 0x2f
        /*00da*/ 	.short	(.L_37 - .L_36)
	.align		4
.L_36:
        /*00dc*/ 	.word	index@(_Z3cvtIh6__halfEvPT_PKT0_i)
        /*00e0*/ 	.word	0x0000000a


	//----- nvinfo : EIATTR_FRAME_SIZE
	.align		4
.L_37:
        /*00e4*/ 	.byte	0x04, 0x11
        /*00e6*/ 	.short	(.L_39 - .L_38)
	.align		4
.L_38:
        /*00e8*/ 	.word	index@(_Z3cvtIh6__halfEvPT_PKT0_i)
        /*00ec*/ 	.word	0x00000000


	//----- nvinfo : EIATTR_REGCOUNT
	.align		4
.L_39:
        /*00f0*/ 	.byte	0x04, 0x2f
        /*00f2*/ 	.short	(.L_41 - .L_40)
	.align		4
.L_40:
        /*00f4*/ 	.word	index@(_Z3cvtIffEvPT_PKT0_i)
        /*00f8*/ 	.word	0x0000000a


	//----- nvinfo : EIATTR_FRAME_SIZE
	.align		4
.L_41:
        /*00fc*/ 	.byte	0x04, 0x11
        /*00fe*/ 	.short	(.L_43 - .L_42)
	.align		4
.L_42:
        /*0100*/ 	.word	index@(_Z3cvtIffEvPT_PKT0_i)
        /*0104*/ 	.word	0x00000000


	//----- nvinfo : EIATTR_REGCOUNT
	.align		4
.L_43:
        /*0108*/ 	.byte	0x04, 0x2f
        /*010a*/ 	.short	(.L_45 - .L_44)
	.align		4
.L_44:
        /*010c*/ 	.word	index@(_Z3cvtI6__halffEvPT_PKT0_i)
        /*0110*/ 	.word	0x0000000a


	//----- nvinfo : EIATTR_FRAME_SIZE
	.align		4
.L_45:
        /*0114*/ 	.byte	0x04, 0x11
        /*0116*/ 	.short	(.L_47 - .L_46)
	.align		4
.L_46:
        /*0118*/ 	.word	index@(_Z3cvtI6__halffEvPT_PKT0_i)
        /*011c*/ 	.word	0x00000000


	//----- nvinfo : EIATTR_REGCOUNT
	.align		4
.L_47:
        /*0120*/ 	.byte	0x04, 0x2f
        /*0122*/ 	.short	(.L_49 - .L_48)
	.align		4
.L_48:
        /*0124*/ 	.word	index@(_Z3cvtIifEvPT_PKT0_i)
        /*0128*/ 	.word	0x0000000c


	//----- nvinfo : EIATTR_FRAME_SIZE
	.align		4
.L_49:
        /*012c*/ 	.byte	0x04, 0x11
        /*012e*/ 	.short	(.L_51 - .L_50)
	.align		4
.L_50:
        /*0130*/ 	.word	index@(_Z3cvtIifEvPT_PKT0_i)
        /*0134*/ 	.word	0x00000000


	//----- nvinfo : EIATTR_REGCOUNT
	.align		4
.L_51:
        /*0138*/ 	.byte	0x04, 0x2f
        /*013a*/ 	.short	(.L_53 - .L_52)
	.align		4
.L_52:
        /*013c*/ 	.word	index@(_Z3cvtIcfEvPT_PKT0_i)
        /*0140*/ 	.word	0x0000000a


	//----- nvinfo : EIATTR_FRAME_SIZE
	.align		4
.L_53:
        /*0144*/ 	.byte	0x04, 0x11
        /*0146*/ 	.short	(.L_55 - .L_54)
	.align		4
.L_54:
        /*0148*/ 	.word	index@(_Z3cvtIcfEvPT_PKT0_i)
        /*014c*/ 	.word	0x00000000


	//----- nvinfo : EIATTR_REGCOUNT
	.align		4
.L_55:
        /*0150*/ 	.byte	0x04, 0x2f
        /*0152*/ 	.short	(.L_57 - .L_56)
	.align		4
.L_56:
        /*0154*/ 	.word	index@(_Z3cvtIhfEvPT_PKT0_i)
        /*0158*/ 	.word	0x0000000a


	//----- nvinfo : EIATTR_FRAME_SIZE
	.align		4
.L_57:
        /*015c*/ 	.byte	0x04, 0x11
        /*015e*/ 	.short	(.L_59 - .L_58)
	.align		4
.L_58:
        /*0160*/ 	.word	index@(_Z3cvtIhfEvPT_PKT0_i)
        /*0164*/ 	.word	0x00000000


	//----- nvinfo : EIATTR_REGCOUNT
	.align		4
.L_59:
        /*0168*/ 	.byte	0x04, 0x2f
        /*016a*/ 	.short	(.L_61 - .L_60)
	.align		4
.L_60:
        /*016c*/ 	.word	index@(_Z3cvtIiiEvPT_PKT0_i)
        /*0170*/ 	.word	0x0000000a


	//----- nvinfo : EIATTR_FRAME_SIZE
	.align		4
.L_61:
        /*0174*/ 	.byte	0x04, 0x11
        /*0176*/ 	.short	(.L_63 - .L_62)
	.align		4
.L_62:
        /*0178*/ 	.word	index@(_Z3cvtIiiEvPT_PKT0_i)
        /*017c*/ 	.word	0x00000000


	//----- nvinfo : EIATTR_REGCOUNT
	.align		4
.L_63:
        /*0180*/ 	.byte	0x04, 0x2f
        /*0182*/ 	.short	(.L_65 - .L_64)
	.align		4
.L_64:
        /*0184*/ 	.word	index@(_Z3cvtIfiEvPT_PKT0_i)
        /*0188*/ 	.word	0x0000000a


	//----- nvinfo : EIATTR_FRAME_SIZE
	.align		4
.L_65:
        /*018c*/ 	.byte	0x04, 0x11
        /*018e*/ 	.short	(.L_67 - .L_66)
	.align		4
.L_66:
        /*0190*/ 	.word	index@(_Z3cvtIfiEvPT_PKT0_i)
        /*0194*/ 	.word	0x00000000


	//----- nvinfo : EIATTR_REGCOUNT
	.align		4
.L_67:
        /*0198*/ 	.byte	0x04, 0x2f
        /*019a*/ 	.short	(.L_69 - .L_68)
	.align		4
.L_68:
        /*019c*/ 	.word	index@(_Z3cvtI6__halfiEvPT_PKT0_i)
        /*01a0*/ 	.word	0x0000000c


	//----- nvinfo : EIATTR_FRAME_SIZE
	.align		4
.L_69:
        /*01a4*/ 	.byte	0x04, 0x11
        /*01a6*/ 	.short	(.L_71 - .L_70)
	.align		4
.L_70:
        /*01a8*/ 	.word	index@(_Z3cvtI6__halfiEvPT_PKT0_i)
        /*01ac*/ 	.word	0x00000000


	//----- nvinfo : EIATTR_REGCOUNT
	.align		4
.L_71:
        /*01b0*/ 	.byte	0x04, 0x2f
        /*01b2*/ 	.short	(.L_73 - .L_72)
	.align		4
.L_72:
        /*01b4*/ 	.word	index@(_Z3cvtIciEvPT_PKT0_i)
        /*01b8*/ 	.word	0x00000008


	//----- nvinfo : EIATTR_FRAME_SIZE
	.align		4
.L_73:
        /*01bc*/ 	.byte	0x04, 0x11
        /*01be*/ 	.short	(.L_75 - .L_74)
	.align		4
.L_74:
        /*01c0*/ 	.word	index@(_Z3cvtIciEvPT_PKT0_i)
        /*01c4*/ 	.word	0x00000000


	//----- nvinfo : EIATTR_REGCOUNT
	.align		4
.L_75:
        /*01c8*/ 	.byte	0x04, 0x2f
        /*01ca*/ 	.short	(.L_77 - .L_76)
	.align		4
.L_76:
        /*01cc*/ 	.word	index@(_Z3cvtIhiEvPT_PKT0_i)
        /*01d0*/ 	.word	0x00000008


	//----- nvinfo : EIATTR_FRAME_SIZE
	.align		4
.L_77:
        /*01d4*/ 	.byte	0x04, 0x11
        /*01d6*/ 	.short	(.L_79 - .L_78)
	.align		4
.L_78:
        /*01d8*/ 	.word	index@(_Z3cvtIhiEvPT_PKT0_i)
        /*01dc*/ 	.word	0x00000000


	//----- nvinfo : EIATTR_REGCOUNT
	.align		4
.L_79:
        /*01e0*/ 	.byte	0x04, 0x2f
        /*01e2*/ 	.short	(.L_81 - .L_80)
	.align		4
.L_80:
        /*01e4*/ 	.word	index@(_Z3cvtIicEvPT_PKT0_i)
        /*01e8*/ 	.word	0x0000000a


	//----- nvinfo : EIATTR_FRAME_SIZE
	.align		4
.L_81:
        /*01ec*/ 	.byte	0x04, 0x11
        /*01ee*/ 	.short	(.L_83 - .L_82)
	.align		4
.L_82:
        /*01f0*/ 	.word	index@(_Z3cvtIicEvPT_PKT0_i)
        /*01f4*/ 	.word	0x00000000


	//----- nvinfo : EIATTR_REGCOUNT
	.align		4
.L_83:
        /*01f8*/ 	.byte	0x04, 0x2f
        /*01fa*/ 	.short	(.L_85 - .L_84)
	.align		4
.L_84:
        /*01fc*/ 	.word	index@(_Z3cvtIfcEvPT_PKT0_i)
        /*0200*/ 	.word	0x0000000c


	//----- nvinfo : EIATTR_FRAME_SIZE
	.align		4
.L_85:
        /*0204*/ 	.byte	0x04, 0x11
        /*0206*/ 	.short	(.L_87 - .L_86)
	.align		4
.L_86:
        /*0208*/ 	.word	index@(_Z3cvtIfcEvPT_PKT0_i)
        /*020c*/ 	.word	0x00000000


	//----- nvinfo : EIATTR_REGCOUNT
	.align		4
.L_87:
        /*0210*/ 	.byte	0x04, 0x2f
        /*0212*/ 	.short	(.L_89 - .L_88)
	.align		4
.L_88:
        /*0214*/ 	.word	index@(_Z3cvtI6__halfcEvPT_PKT0_i)
        /*0218*/ 	.word	0x0000000c


	//----- nvinfo : EIATTR_FRAME_SIZE
	.align		4
.L_89:
        /*021c*/ 	.byte	0x04, 0x11
        /*021e*/ 	.short	(.L_91 - .L_90)
	.align		4
.L_90:
        /*0220*/ 	.word	index@(_Z3cvtI6__halfcEvPT_PKT0_i)
        /*0224*/ 	.word	0x00000000


	//----- nvinfo : EIATTR_REGCOUNT
	.align		4
.L_91:
        /*0228*/ 	.byte	0x04, 0x2f
        /*022a*/ 	.short	(.L_93 - .L_92)
	.align		4
.L_92:
        /*022c*/ 	.word	index@(_Z3cvtIccEvPT_PKT0_i)
        /*0230*/ 	.word	0x00000008


	//----- nvinfo : EIATTR_FRAME_SIZE
	.align		4
.L_93:
        /*0234*/ 	.byte	0x04, 0x11
        /*0236*/ 	.short	(.L_95 - .L_94)
	.align		4
.L_94:
        /*0238*/ 	.word	index@(_Z3cvtIccEvPT_PKT0_i)
        /*023c*/ 	.word	0x00000000


	//----- nvinfo : EIATTR_REGCOUNT
	.align		4
.L_95:
        /*0240*/ 	.byte	0x04, 0x2f
        /*0242*/ 	.short	(.L_97 - .L_96)
	.align		4
.L_96:
        /*0244*/ 	.word	index@(_Z3cvtIhcEvPT_PKT0_i)
        /*0248*/ 	.word	0x00000008


	//----- nvinfo : EIATTR_FRAME_SIZE
	.align		4
.L_97:
        /*024c*/ 	.byte	0x04, 0x11
        /*024e*/ 	.short	(.L_99 - .L_98)
	.align		4
.L_98:
        /*0250*/ 	.word	index@(_Z3cvtIhcEvPT_PKT0_i)
        /*0254*/ 	.word	0x00000000


	//----- nvinfo : EIATTR_REGCOUNT
	.align		4
.L_99:
        /*0258*/ 	.byte	0x04, 0x2f
        /*025a*/ 	.short	(.L_101 - .L_100)
	.align		4
.L_100:
        /*025c*/ 	.word	index@(_Z3cvtIihEvPT_PKT0_i)
        /*0260*/ 	.word	0x0000000a


	//----- nvinfo : EIATTR_FRAME_SIZE
	.align		4
.L_101:
        /*0264*/ 	.byte	0x04, 0x11
        /*0266*/ 	.short	(.L_103 - .L_102)
	.align		4
.L_102:
        /*0268*/ 	.word	index@(_Z3cvtIihEvPT_PKT0_i)
        /*026c*/ 	.word	0x00000000


	//----- nvinfo : EIATTR_REGCOUNT
	.align		4
.L_103:
        /*0270*/ 	.byte	0x04, 0x2f
        /*0272*/ 	.short	(.L_105 - .L_104)
	.align		4
.L_104:
        /*0274*/ 	.word	index@(_Z3cvtIfhEvPT_PKT0_i)
        /*0278*/ 	.word	0x0000000a


	//----- nvinfo : EIATTR_FRAME_SIZE
	.align		4
.L_105:
        /*027c*/ 	.byte	0x04, 0x11
        /*027e*/ 	.short	(.L_107 - .L_106)
	.align		4
.L_106:
        /*0280*/ 	.word	index@(_Z3cvtIfhEvPT_PKT0_i)
        /*0284*/ 	.word	0x00000000


	//----- nvinfo : EIATTR_REGCOUNT
	.align		4
.L_107:
        /*0288*/ 	.byte	0x04, 0x2f
        /*028a*/ 	.short	(.L_109 - .L_108)
	.align		4
.L_108:
        /*028c*/ 	.word	index@(_Z3cvtI6__halfhEvPT_PKT0_i)
        /*0290*/ 	.word	0x0000000c


	//----- nvinfo : EIATTR_FRAME_SIZE
	.align		4
.L_109:
        /*0294*/ 	.byte	0x04, 0x11
        /*0296*/ 	.short	(.L_111 - .L_110)
	.align		4
.L_110:
        /*0298*/ 	.word	index@(_Z3cvtI6__halfhEvPT_PKT0_i)
        /*029c*/ 	.word	0x00000000


	//----- nvinfo : EIATTR_REGCOUNT
	.align		4
.L_111:
        /*02a0*/ 	.byte	0x04, 0x2f
        /*02a2*/ 	.short	(.L_113 - .L_112)
	.align		4
.L_112:
        /*02a4*/ 	.word	index@(_Z3cvtIchEvPT_PKT0_i)
        /*02a8*/ 	.word	0x00000008


	//----- nvinfo : EIATTR_FRAME_SIZE
	.align		4
.L_113:
        /*02ac*/ 	.byte	0x04, 0x11
        /*02ae*/ 	.short	(.L_115 - .L_114)
	.align		4
.L_114:
        /*02b0*/ 	.word	index@(_Z3cvtIchEvPT_PKT0_i)
        /*02b4*/ 	.word	0x00000000


	//----- nvinfo : EIATTR_REGCOUNT
	.align		4
.L_115:
        /*02b8*/ 	.byte	0x04, 0x2f
        /*02ba*/ 	.short	(.L_117 - .L_116)
	.align		4
.L_116:
        /*02bc*/ 	.word	index@(_Z3cvtIhhEvPT_PKT0_i)
        /*02c0*/ 	.word	0x00000008


	//----- nvinfo : EIATTR_FRAME_SIZE
	.align		4
.L_117:
        /*02c4*/ 	.byte	0x04, 0x11
        /*02c6*/ 	.short	(.L_119 - .L_118)
	.align		4
.L_118:
        /*02c8*/ 	.word	index@(_Z3cvtIhhEvPT_PKT0_i)
        /*02cc*/ 	.word	0x00000000


	//----- nvinfo : EIATTR_MIN_STACK_SIZE
	.align		4
.L_119:
        /*02d0*/ 	.byte	0x04, 0x12
        /*02d2*/ 	.short	(.L_121 - .L_120)
	.align		4
.L_120:
        /*02d4*/ 	.word	index@(_Z3cvtIhhEvPT_PKT0_i)
        /*02d8*/ 	.word	0x00000000


	//----- nvinfo : EIATTR_MIN_STACK_SIZE
	.align		4
.L_121:
        /*02dc*/ 	.byte	0x04, 0x12
        /*02de*/ 	.short	(.L_123 - .L_122)
	.align		4
.L_122:
        /*02e0*/ 	.word	index@(_Z3cvtIchEvPT_PKT0_i)
        /*02e4*/ 	.word	0x00000000


	//----- nvinfo : EIATTR_MIN_STACK_SIZE
	.align		4
.L_123:
        /*02e8*/ 	.byte	0x04, 0x12
        /*02ea*/ 	.short	(.L_125 - .L_124)
	.align		4
.L_124:
        /*02ec*/ 	.word	index@(_Z3cvtI6__halfhEvPT_PKT0_i)
        /*02f0*/ 	.word	0x00000000


	//----- nvinfo : EIATTR_MIN_STACK_SIZE
	.align		4
.L_125:
        /*02f4*/ 	.byte	0x04, 0x12
        /*02f6*/ 	.short	(.L_127 - .L_126)
	.align		4
.L_126:
        /*02f8*/ 	.word	index@(_Z3cvtIfhEvPT_PKT0_i)
        /*02fc*/ 	.word	0x00000000


	//----- nvinfo : EIATTR_MIN_STACK_SIZE
	.align		4
.L_127:
        /*0300*/ 	.byte	0x04, 0x12
        /*0302*/ 	.short	(.L_129 - .L_128)
	.align		4
.L_128:
        /*0304*/ 	.word	index@(_Z3cvtIihEvPT_PKT0_i)
        /*0308*/ 	.word	0x00000000


	//----- nvinfo : EIATTR_MIN_STACK_SIZE
	.align		4
.L_129:
        /*030c*/ 	.byte	0x04, 0x12
        /*030e*/ 	.short	(.L_131 - .L_130)
	.align		4
.L_130:
        /*0310*/ 	.word	index@(_Z3cvtIhcEvPT_PKT0_i)
        /*0314*/ 	.word	0x00000000


	//----- nvinfo : EIATTR_MIN_STACK_SIZE
	.align		4
.L_131:
        /*0318*/ 	.byte	0x04, 0x12
        /*031a*/ 	.short	(.L_133 - .L_132)
	.align		4
.L_132:
        /*031c*/ 	.word	index@(_Z3cvtIccEvPT_PKT0_i)
        /*0320*/ 	.word	0x00000000


	//----- nvinfo : EIATTR_MIN_STACK_SIZE
	.align		4
.L_133:
        /*0324*/ 	.byte	0x04, 0x12
        /*0326*/ 	.short	(.L_135 - .L_134)
	.align		4
.L_134:
        /*0328*/ 	.word	index@(_Z3cvtI6__halfcEvPT_PKT0_i)
        /*032c*/ 	.word	0x00000000


	//----- nvinfo : EIATTR_MIN_STACK_SIZE
	.align		4
.L_135:
        /*0330*/ 	.byte	0x04, 0x12
        /*0332*/ 	.short	(.L_137 - .L_136)
	.align		4
.L_136:
        /*0334*/ 	.word	index@(_Z3cvtIfcEvPT_PKT0_i)
        /*0338*/ 	.word	0x00000000


	//----- nvinfo : EIATTR_MIN_STACK_SIZE
	.align		4
.L_137:
        /*033c*/ 	.byte	0x04, 0x12
        /*033e*/ 	.short	(.L_139 - .L_138)
	.align		4
.L_138:
        /*0340*/ 	.word	index@(_Z3cvtIicEvPT_PKT0_i)
        /*0344*/ 	.word	0x00000000


	//----- nvinfo : EIATTR_MIN_STACK_SIZE
	.align		4
.L_139:
        /*0348*/ 	.byte	0x04, 0x12
        /*034a*/ 	.short	(.L_141 - .L_140)
	.align		4
.L_140:
        /*034c*/ 	.word	index@(_Z3cvtIhiEvPT_PKT0_i)
        /*0350*/ 	.word	0x00000000


	//----- nvinfo : EIATTR_MIN_STACK_SIZE
	.align		4
.L_141:
        /*0354*/ 	.byte	0x04, 0x12
        /*0356*/ 	.short	(.L_143 - .L_142)
	.align		4
.L_142:
        /*0358*/ 	.word	index@(_Z3cvtIciEvPT_PKT0_i)
        /*035c*/ 	.word	0x00000000


	//----- nvinfo : EIATTR_MIN_STACK_SIZE
	.align		4
.L_143:
        /*0360*/ 	.byte	0x04, 0x12
        /*0362*/ 	.short	(.L_145 - .L_144)
	.align		4
.L_144:
        /*0364*/ 	.word	index@(_Z3cvtI6__halfiEvPT_PKT0_i)
        /*0368*/ 	.word	0x00000000


	//----- nvinfo : EIATTR_MIN_STACK_SIZE
	.align		4
.L_145:
        /*036c*/ 	.byte	0x04, 0x12
        /*036e*/ 	.short	(.L_147 - .L_146)
	.align		4
.L_146:
        /*0370*/ 	.word	index@(_Z3cvtIfiEvPT_PKT0_i)
        /*0374*/ 	.word	0x00000000


	//----- nvinfo : EIATTR_MIN_STACK_SIZE
	.align		4
.L_147:
        /*0378*/ 	.byte	0x04, 0x12
        /*037a*/ 	.short	(.L_149 - .L_148)
	.align		4
.L_148:
        /*037c*/ 	.word	index@(_Z3cvtIiiEvPT_PKT0_i)
        /*0380*/ 	.word	0x00000000


	//----- nvinfo : EIATTR_MIN_STACK_SIZE
	.align		4
.L_149:
        /*0384*/ 	.byte	0x04, 0x12
        /*0386*/ 	.short	(.L_151 - .L_150)
	.align		4
.L_150:
        /*0388*/ 	.word	index@(_Z3cvtIhfEvPT_PKT0_i)
        /*038c*/ 	.word	0x00000000


	//----- nvinfo : EIATTR_MIN_STACK_SIZE
	.align		4
.L_151:
        /*0390*/ 	.byte	0x04, 0x12
        /*0392*/ 	.short	(.L_153 - .L_152)
	.align		4
.L_152:
        /*0394*/ 	.word	index@(_Z3cvtIcfEvPT_PKT0_i)
        /*0398*/ 	.word	0x00000000


	//----- nvinfo : EIATTR_MIN_STACK_SIZE
	.align		4
.L_153:
        /*039c*/ 	.byte	0x04, 0x12
        /*039e*/ 	.short	(.L_155 - .L_154)
	.align		4
.L_154:
        /*03a0*/ 	.word	index@(_Z3cvtIifEvPT_PKT0_i)
        /*03a4*/ 	.word	0x00000000


	//----- nvinfo : EIATTR_MIN_STACK_SIZE
	.align		4
.L_155:
        /*03a8*/ 	.byte	0x04, 0x12
        /*03aa*/ 	.short	(.L_157 - .L_156)
	.align		4
.L_156:
        /*03ac*/ 	.word	index@(_Z3cvtI6__halffEvPT_PKT0_i)
        /*03b0*/ 	.word	0x00000000


	//----- nvinfo : EIATTR_MIN_STACK_SIZE
	.align		4
.L_157:
        /*03b4*/ 	.byte	0x04, 0x12
        /*03b6*/ 	.short	(.L_159 - .L_158)
	.align		4
.L_158:
        /*03b8*/ 	.word	index@(_Z3cvtIffEvPT_PKT0_i)
        /*03bc*/ 	.word	0x00000000


	//----- nvinfo : EIATTR_MIN_STACK_SIZE
	.align		4
.L_159:
        /*03c0*/ 	.byte	0x04, 0x12
        /*03c2*/ 	.short	(.L_161 - .L_160)
	.align		4
.L_160:
        /*03c4*/ 	.word	index@(_Z3cvtIh6__halfEvPT_PKT0_i)
        /*03c8*/ 	.word	0x00000000


	//----- nvinfo : EIATTR_MIN_STACK_SIZE
	.align		4
.L_161:
        /*03cc*/ 	.byte	0x04, 0x12
        /*03ce*/ 	.short	(.L_163 - .L_162)
	.align		4
.L_162:
        /*03d0*/ 	.word	index@(_Z3cvtIc6__halfEvPT_PKT0_i)
        /*03d4*/ 	.word	0x00000000


	//----- nvinfo : EIATTR_MIN_STACK_SIZE
	.align		4
.L_163:
        /*03d8*/ 	.byte	0x04, 0x12
        /*03da*/ 	.short	(.L_165 - .L_164)
	.align		4
.L_164:
        /*03dc*/ 	.word	index@(_Z3cvtIi6__halfEvPT_PKT0_i)
        /*03e0*/ 	.word	0x00000000


	//----- nvinfo : EIATTR_MIN_STACK_SIZE
	.align		4
.L_165:
        /*03e4*/ 	.byte	0x04, 0x12
        /*03e6*/ 	.short	(.L_167 - .L_166)
	.align		4
.L_166:
        /*03e8*/ 	.word	index@(_Z3cvtIf6__halfEvPT_PKT0_i)
        /*03ec*/ 	.word	0x00000000


	//----- nvinfo : EIATTR_MIN_STACK_SIZE
	.align		4
.L_167:
        /*03f0*/ 	.byte	0x04, 0x12
        /*03f2*/ 	.short	(.L_169 - .L_168)
	.align		4
.L_168:
        /*03f4*/ 	.word	index@(_Z3cvtI6__halfS0_EvPT_PKT0_i)
        /*03f8*/ 	.word	0x00000000


	//----- nvinfo : EIATTR_MIN_STACK_SIZE
	.align		4
.L_169:
        /*03fc*/ 	.byte	0x04, 0x12
        /*03fe*/ 	.short	(.L_171 - .L_170)
	.align		4
.L_170:
        /*0400*/ 	.word	index@(_Z3cvtIh13__nv_bfloat16EvPT_PKT0_i)
        /*0404*/ 	.word	0x00000000


	//----- nvinfo : EIATTR_MIN_STACK_SIZE
	.align		4
.L_171:
        /*0408*/ 	.byte	0x04, 0x12
        /*040a*/ 	.short	(.L_173 - .L_172)
	.align		4
.L_172:
        /*040c*/ 	.word	index@(_Z3cvtIc13__nv_bfloat16EvPT_PKT0_i)
        /*0410*/ 	.word	0x00000000


	//----- nvinfo : EIATTR_MIN_STACK_SIZE
	.align		4
.L_173:
        /*0414*/ 	.byte	0x04, 0x12
        /*0416*/ 	.short	(.L_175 - .L_174)
	.align		4
.L_174:
        /*0418*/ 	.word	index@(_Z3cvtIi13__nv_bfloat16EvPT_PKT0_i)
        /*041c*/ 	.word	0x00000000


	//----- nvinfo : EIATTR_MIN_STACK_SIZE
	.align		4
.L_175:
        /*0420*/ 	.byte	0x04, 0x12
        /*0422*/ 	.short	(.L_177 - .L_176)
	.align		4
.L_176:
        /*0424*/ 	.word	index@(_Z3cvtIf13__nv_bfloat16EvPT_PKT0_i)
        /*0428*/ 	.word	0x00000000


	//----- nvinfo : EIATTR_MIN_STACK_SIZE
	.align		4
.L_177:
        /*042c*/ 	.byte	0x04, 0x12
        /*042e*/ 	.short	(.L_179 - .L_178)
	.align		4
.L_178:
        /*0430*/ 	.word	index@(_Z3cvtI6__half13__nv_bfloat16EvPT_PKT0_i)
        /*0434*/ 	.word	0x00000000
.L_179:


//--------------------- .nv.compat                --------------------------
	.section	.nv.compat,"",@"SHT_CUDA_COMPAT_INFO"
	.align	4
        /*0000*/ 	.byte	0x02, 0x09, 0x00, 0x00, 0x02, 0x02, 0x01, 0x00, 0x02, 0x05, 0x05, 0x00, 0x03, 0x07, 0x01, 0x01
        /*0010*/ 	.byte	0x02, 0x03, 0x00, 0x00, 0x02, 0x06, 0x01, 0x00, 0x04, 0x0b, 0x08, 0x00, 0x09, 0x00, 0x00, 0x00
        /*0020*/ 	.byte	0x00, 0x00, 0x00, 0x00


//--------------------- .nv.info._Z3cvtIhhEvPT_PKT0_i --------------------------
	.section	.nv.info._Z3cvtIhhEvPT_PKT0_i,"",@"SHT_CUDA_INFO"
	.sectionflags	@""
	.align	4


	//----- nvinfo : EIATTR_CUDA_API_VERSION
	.align		4
        /*0000*/ 	.byte	0x04, 0x37
        /*0002*/ 	.short	(.L_181 - .L_180)
.L_180:
        /*0004*/ 	.word	0x00000082


	//----- nvinfo : EIATTR_KPARAM_INFO
	.align		4
.L_181:
        /*0008*/ 	.byte	0x04, 0x17
        /*000a*/ 	.short	(.L_183 - .L_182)
.L_182:
        /*000c*/ 	.word	0x00000000
        /*0010*/ 	.short	0x0002
        /*0012*/ 	.short	0x0010
        /*0014*/ 	.byte	0x00, 0xf0, 0x11, 0x00


	//----- nvinfo : EIATTR_KPARAM_INFO
	.align		4
.L_183:
        /*0018*/ 	.byte	0x04, 0x17
        /*001a*/ 	.short	(.L_185 - .L_184)
.L_184:
        /*001c*/ 	.word	0x00000000
        /*0020*/ 	.short	0x0001
        /*0022*/ 	.short	0x0008
        /*0024*/ 	.byte	0x00, 0xf5, 0x21, 0x00


	//----- nvinfo : EIATTR_KPARAM_INFO
	.align		4
.L_185:
        /*0028*/ 	.byte	0x04, 0x17
        /*002a*/ 	.short	(.L_187 - .L_186)
.L_186:
        /*002c*/ 	.word	0x00000000
        /*0030*/ 	.short	0x0000
        /*0032*/ 	.short	0x0000
        /*0034*/ 	.byte	0x00, 0xf5, 0x21, 0x00


	//----- nvinfo : EIATTR_SPARSE_MMA_MASK
	.align		4
.L_187:
        /*0038*/ 	.byte	0x03, 0x50
        /*003a*/ 	.short	0x0000


	//----- nvinfo : EIATTR_MAXREG_COUNT
	.align		4
        /*003c*/ 	.byte	0x03, 0x1b
        /*003e*/ 	.short	0x00ff


	//----- nvinfo : EIATTR_MERCURY_ISA_VERSION
	.align		4
        /*0040*/ 	.byte	0x03, 0x5f
        /*0042*/ 	.short	0x0101


	//----- nvinfo : EIATTR_VRC_CTA_INIT_COUNT
	.align		4
        /*0044*/ 	.byte	0x02, 0x4a
	.zero		1
	.zero		1


	//----- nvinfo : EIATTR_EXIT_INSTR_OFFSETS
	.align		4
        /*0048*/ 	.byte	0x04, 0x1c
        /*004a*/ 	.short	(.L_189 - .L_188)


	//   ....[0]....
.L_188:
        /*004c*/ 	.word	0x00000070


	//   ....[1]....
        /*0050*/ 	.word	0x00000110


	//----- nvinfo : EIATTR_CBANK_PARAM_SIZE
	.align		4
.L_189:
        /*0054*/ 	.byte	0x03, 0x19
        /*0056*/ 	.short	0x0014


	//----- nvinfo : EIATTR_PARAM_CBANK
	.align		4
        /*0058*/ 	.byte	0x04, 0x0a
        /*005a*/ 	.short	(.L_191 - .L_190)
	.align		4
.L_190:
        /*005c*/ 	.word	index@(.nv.constant0._Z3cvtIhhEvPT_PKT0_i)
        /*0060*/ 	.short	0x0380
        /*0062*/ 	.short	0x0014


	//----- nvinfo : EIATTR_SW_WAR
	.align		4
.L_191:
        /*0064*/ 	.byte	0x04, 0x36
        /*0066*/ 	.short	(.L_193 - .L_192)
.L_192:
        /*0068*/ 	.word	0x00000008
.L_193:


//--------------------- .nv.info._Z3cvtIchEvPT_PKT0_i --------------------------
	.section	.nv.info._Z3cvtIchEvPT_PKT0_i,"",@"SHT_CUDA_INFO"
	.sectionflags	@""
	.align	4


	//----- nvinfo : EIATTR_CUDA_API_VERSION
	.align		4
        /*0000*/ 	.byte	0x04, 0x37
        /*0002*/ 	.short	(.L_195 - .L_194)
.L_194:
        /*0004*/ 	.word	0x00000082


	//----- nvinfo : EIATTR_KPARAM_INFO
	.align		4
.L_195:
        /*0008*/ 	.byte	0x04, 0x17
        /*000a*/ 	.short	(.L_197 - .L_196)
.L_196:
        /*000c*/ 	.word	0x00000000
        /*0010*/ 	.short	0x0002
        /*0012*/ 	.short	0x0010
        /*0014*/ 	.byte	0x00, 0xf0, 0x11, 0x00


	//----- nvinfo : EIATTR_KPARAM_INFO
	.align		4
.L_197:
        /*0018*/ 	.byte	0x04, 0x17
        /*001a*/ 	.short	(.L_199 - .L_198)
.L_198:
        /*001c*/ 	.word	0x00000000
        /*0020*/ 	.short	0x0001
        /*0022*/ 	.short	0x0008
        /*0024*/ 	.byte	0x00, 0xf5, 0x21, 0x00


	//----- nvinfo : EIATTR_KPARAM_INFO
	.align		4
.L_199:
        /*0028*/ 	.byte	0x04, 0x17
        /*002a*/ 	.short	(.L_201 - .L_200)
.L_200:
        /*002c*/ 	.word	0x00000000
        /*0030*/ 	.short	0x0000
        /*0032*/ 	.short	0x0000
        /*0034*/ 	.byte	0x00, 0xf5, 0x21, 0x00


	//----- nvinfo : EIATTR_SPARSE_MMA_MASK
	.align		4
.L_201:
        /*0038*/ 	.byte	0x03, 0x50
        /*003a*/ 	.short	0x0000


	//----- nvinfo : EIATTR_MAXREG_COUNT
	.align		4
        /*003c*/ 	.byte	0x03, 0x1b
        /*003e*/ 	.short	0x00ff


	//----- nvinfo : EIATTR_MERCURY_ISA_VERSION
	.align		4
        /*0040*/ 	.byte	0x03, 0x5f
        /*0042*/ 	.short	0x0101


	//----- nvinfo : EIATTR_VRC_CTA_INIT_COUNT
	.align		4
        /*0044*/ 	.byte	0x02, 0x4a
	.zero		1
	.zero		1


	//----- nvinfo : EIATTR_EXIT_INSTR_OFFSETS
	.align		4
        /*0048*/ 	.byte	0x04, 0x1c
        /*004a*/ 	.short	(.L_203 - .L_202)


	//   ....[0]....
.L_202:
        /*004c*/ 	.word	0x00000070


	//   ....[1]....
        /*0050*/ 	.word	0x00000110


	//----- nvinfo : EIATTR_CBANK_PARAM_SIZE
	.align		4
.L_203:
        /*0054*/ 	.byte	0x03, 0x19
        /*0056*/ 	.short	0x0014


	//----- nvinfo : EIATTR_PARAM_CBANK
	.align		4
        /*0058*/ 	.byte	0x04, 0x0a
        /*005a*/ 	.short	(.L_205 - .L_204)
	.align		4
.L_204:
        /*005c*/ 	.word	index@(.nv.constant0._Z3cvtIchEvPT_PKT0_i)
        /*0060*/ 	.short	0x0380
        /*0062*/ 	.short	0x0014


	//----- nvinfo : EIATTR_SW_WAR
	.align		4
.L_205:
        /*0064*/ 	.byte	0x04, 0x36
        /*0066*/ 	.short	(.L_207 - .L_206)
.L_206:
        /*0068*/ 	.word	0x00000008
.L_207:


//--------------------- .nv.info._Z3cvtI6__halfhEvPT_PKT0_i --------------------------
	.section	.nv.info._Z3cvtI6__halfhEvPT_PKT0_i,"",@"SHT_CUDA_INFO"
	.sectionflags	@""
	.align	4


	//----- nvinfo : EIATTR_CUDA_API_VERSION
	.align		4
        /*0000*/ 	.byte	0x04, 0x37
        /*0002*/ 	.short	(.L_209 - .L_208)
.L_208:
        /*0004*/ 	.word	0x00000082


	//----- nvinfo : EIATTR_KPARAM_INFO
	.align		4
.L_209:
        /*0008*/ 	.byte	0x04, 0x17
        /*000a*/ 	.short	(.L_211 - .L_210)
.L_210:
        /*000c*/ 	.word	0x00000000
        /*0010*/ 	.short	0x0002
        /*0012*/ 	.short	0x0010
        /*0014*/ 	.byte	0x00, 0xf0, 0x11, 0x00


	//----- nvinfo : EIATTR_KPARAM_INFO
	.align		4
.L_211:
        /*0018*/ 	.byte	0x04, 0x17
        /*001a*/ 	.short	(.L_213 - .L_212)
.L_212:
        /*001c*/ 	.word	0x00000000
        /*0020*/ 	.short	0x0001
        /*0022*/ 	.short	0x0008
        /*0024*/ 	.byte	0x00, 0xf5, 0x21, 0x00


	//----- nvinfo : EIATTR_KPARAM_INFO
	.align		4
.L_213:
        /*0028*/ 	.byte	0x04, 0x17
        /*002a*/ 	.short	(.L_215 - .L_214)
.L_214:
        /*002c*/ 	.word	0x00000000
        /*0030*/ 	.short	0x0000
        /*0032*/ 	.short	0x0000
        /*0034*/ 	.byte	0x00, 0xf5, 0x21, 0x00


	//----- nvinfo : EIATTR_SPARSE_MMA_MASK
	.align		4
.L_215:
        /*0038*/ 	.byte	0x03, 0x50
        /*003a*/ 	.short	0x0000


	//----- nvinfo : EIATTR_MAXREG_COUNT
	.align		4
        /*003c*/ 	.byte	0x03, 0x1b
        /*003e*/ 	.short	0x00ff


	//----- nvinfo : EIATTR_MERCURY_ISA_VERSION
	.align		4
        /*0040*/ 	.byte	0x03, 0x5f
        /*0042*/ 	.short	0x0101


	//----- nvinfo : EIATTR_VRC_CTA_INIT_COUNT
	.align		4
        /*0044*/ 	.byte	0x02, 0x4a
	.zero		1
	.zero		1


	//----- nvinfo : EIATTR_EXIT_INSTR_OFFSETS
	.align		4
        /*0048*/ 	.byte	0x04, 0x1c
        /*004a*/ 	.short	(.L_217 - .L_216)


	//   ....[0]....
.L_216:
        /*004c*/ 	.word	0x00000070


	//   ....[1]....
        /*0050*/ 	.word	0x00000110


	//----- nvinfo : EIATTR_CBANK_PARAM_SIZE
	.align		4
.L_217:
        /*0054*/ 	.byte	0x03, 0x19
        /*0056*/ 	.short	0x0014


	//----- nvinfo : EIATTR_PARAM_CBANK
	.align		4
        /*0058*/ 	.byte	0x04, 0x0a
        /*005a*/ 	.short	(.L_219 - .L_218)
	.align		4
.L_218:
        /*005c*/ 	.word	index@(.nv.constant0._Z3cvtI6__halfhEvPT_PKT0_i)
        /*0060*/ 	.short	0x0380
        /*0062*/ 	.short	0x0014


	//----- nvinfo : EIATTR_SW_WAR
	.align		4
.L_219:
        /*0064*/ 	.byte	0x04, 0x36
        /*0066*/ 	.short	(.L_221 - .L_220)
.L_220:
        /*0068*/ 	.word	0x00000008
.L_221:


//--------------------- .nv.info._Z3cvtIfhEvPT_PKT0_i --------------------------
	.section	.nv.info._Z3cvtIfhEvPT_PKT0_i,"",@"SHT_CUDA_INFO"
	.sectionflags	@""
	.align	4


	//----- nvinfo : EIATTR_CUDA_API_VERSION
	.align		4
        /*0000*/ 	.byte	0x04, 0x37
        /*0002*/ 	.short	(.L_223 - .L_222)
.L_222:
        /*0004*/ 	.word	0x00000082


	//----- nvinfo : EIATTR_KPARAM_INFO
	.align		4
.L_223:
        /*0008*/ 	.byte	0x04, 0x17
        /*000a*/ 	.short	(.L_225 - .L_224)
.L_224:
        /*000c*/ 	.word	0x00000000
        /*0010*/ 	.short	0x0002
        /*0012*/ 	.short	0x0010
        /*0014*/ 	.byte	0x00, 0xf0, 0x11, 0x00


	//----- nvinfo : EIATTR_KPARAM_INFO
	.align		4
.L_225:
        /*0018*/ 	.byte	0x04, 0x17
        /*001a*/ 	.short	(.L_227 - .L_226)
.L_226:
        /*001c*/ 	.word	0x00000000
        /*0020*/ 	.short	0x0001
        /*0022*/ 	.short	0x0008
        /*0024*/ 	.byte	0x00, 0xf5, 0x21, 0x00


	//----- nvinfo : EIATTR_KPARAM_INFO
	.align		4
.L_227:
        /*0028*/ 	.byte	0x04, 0x17
        /*002a*/ 	.short	(.L_229 - .L_228)
.L_228:
        /*002c*/ 	.word	0x00000000
        /*0030*/ 	.short	0x0000
        /*0032*/ 	.short	0x0000
        /*0034*/ 	.byte	0x00, 0xf5, 0x21, 0x00


	//----- nvinfo : EIATTR_SPARSE_MMA_MASK
	.align		4
.L_229:
        /*0038*/ 	.byte	0x03, 0x50
        /*003a*/ 	.short	0x0000


	//----- nvinfo : EIATTR_MAXREG_COUNT
	.align		4
        /*003c*/ 	.byte	0x03, 0x1b
        /*003e*/ 	.short	0x00ff


	//----- nvinfo : EIATTR_MERCURY_ISA_VERSION
	.align		4
        /*0040*/ 	.byte	0x03, 0x5f
        /*0042*/ 	.short	0x0101


	//----- nvinfo : EIATTR_VRC_CTA_INIT_COUNT
	.align		4
        /*0044*/ 	.byte	0x02, 0x4a
	.zero		1
	.zero		1


	//----- nvinfo : EIATTR_EXIT_INSTR_OFFSETS
	.align		4
        /*0048*/ 	.byte	0x04, 0x1c
        /*004a*/ 	.short	(.L_231 - .L_230)


	//   ....[0]....
.L_230:
        /*004c*/ 	.word	0x00000070


	//   ....[1]....
        /*0050*/ 	.word	0x00000110


	//----- nvinfo : EIATTR_CBANK_PARAM_SIZE
	.align		4
.L_231:
        /*0054*/ 	.byte	0x03, 0x19
        /*0056*/ 	.short	0x0014


	//----- nvinfo : EIATTR_PARAM_CBANK
	.align		4
        /*0058*/ 	.byte	0x04, 0x0a
        /*005a*/ 	.short	(.L_233 - .L_232)
	.align		4
.L_232:
        /*005c*/ 	.word	index@(.nv.constant0._Z3cvtIfhEvPT_PKT0_i)
        /*0060*/ 	.short	0x0380
        /*0062*/ 	.short	0x0014


	//----- nvinfo : EIATTR_SW_WAR
	.align		4
.L_233:
        /*0064*/ 	.byte	0x04, 0x36
        /*0066*/ 	.short	(.L_235 - .L_234)
.L_234:
        /*0068*/ 	.word	0x00000008
.L_235:


//--------------------- .nv.info._Z3cvtIihEvPT_PKT0_i --------------------------
	.section	.nv.info._Z3cvtIihEvPT_PKT0_i,"",@"SHT_CUDA_INFO"
	.sectionflags	@""
	.align	4


	//----- nvinfo : EIATTR_CUDA_API_VERSION
	.align		4
        /*0000*/ 	.byte	0x04, 0x37
        /*0002*/ 	.short	(.L_237 - .L_236)
.L_236:
        /*0004*/ 	.word	0x00000082


	//----- nvinfo : EIATTR_KPARAM_INFO
	.align		4
.L_237:
        /*0008*/ 	.byte	0x04, 0x17
        /*000a*/ 	.short	(.L_239 - .L_238)
.L_238:
        /*000c*/ 	.word	0x00000000
        /*0010*/ 	.short	0x0002
        /*0012*/ 	.short	0x0010
        /*0014*/ 	.byte	0x00, 0xf0, 0x11, 0x00


	//----- nvinfo : EIATTR_KPARAM_INFO
	.align		4
.L_239:
        /*0018*/ 	.byte	0x04, 0x17
        /*001a*/ 	.short	(.L_241 - .L_240)
.L_240:
        /*001c*/ 	.word	0x00000000
        /*0020*/ 	.short	0x0001
        /*0022*/ 	.short	0x0008
        /*0024*/ 	.byte	0x00, 0xf5, 0x21, 0x00


	//----- nvinfo : EIATTR_KPARAM_INFO
	.align		4
.L_241:
        /*0028*/ 	.byte	0x04, 0x17
        /*002a*/ 	.short	(.L_243 - .L_242)
.L_242:
        /*002c*/ 	.word	0x00000000
        /*0030*/ 	.short	0x0000
        /*0032*/ 	.short	0x0000
        /*0034*/ 	.byte	0x00, 0xf5, 0x21, 0x00


	//----- nvinfo : EIATTR_SPARSE_MMA_MASK
	.align		4
.L_243:
        /*0038*/ 	.byte	0x03, 0x50
        /*003a*/ 	.short	0x0000


	//----- nvinfo : EIATTR_MAXREG_COUNT
	.align		4
        /*003c*/ 	.byte	0x03, 0x1b
        /*003e*/ 	.short	0x00ff


	//----- nvinfo : EIATTR_MERCURY_ISA_VERSION
	.align		4
        /*0040*/ 	.byte	0x03, 0x5f
        /*0042*/ 	.short	0x0101


	//----- nvinfo : EIATTR_VRC_CTA_INIT_COUNT
	.align		4
        /*0044*/ 	.byte	0x02, 0x4a
	.zero		1
	.zero		1


	//----- nvinfo : EIATTR_EXIT_INSTR_OFFSETS
	.align		4
        /*0048*/ 	.byte	0x04, 0x1c
        /*004a*/ 	.short	(.L_245 - .L_244)


	//   ....[0]....
.L_244:
        /*004c*/ 	.word	0x00000070


	//   ....[1]....
        /*0050*/ 	.word	0x00000100


	//----- nvinfo : EIATTR_CBANK_PARAM_SIZE
	.align		4
.L_245:
        /*0054*/ 	.byte	0x03, 0x19
        /*0056*/ 	.short	0x0014


	//----- nvinfo : EIATTR_PARAM_CBANK
	.align		4
        /*0058*/ 	.byte	0x04, 0x0a
        /*005a*/ 	.short	(.L_247 - .L_246)
	.align		4
.L_246:
        /*005c*/ 	.word	index@(.nv.constant0._Z3cvtIihEvPT_PKT0_i)
        /*0060*/ 	.short	0x0380
        /*0062*/ 	.short	0x0014


	//----- nvinfo : EIATTR_SW_WAR
	.align		4
.L_247:
        /*0064*/ 	.byte	0x04, 0x36
        /*0066*/ 	.short	(.L_249 - .L_248)
.L_248:
        /*0068*/ 	.word	0x00000008
.L_249:


//--------------------- .nv.info._Z3cvtIhcEvPT_PKT0_i --------------------------
	.section	.nv.info._Z3cvtIhcEvPT_PKT0_i,"",@"SHT_CUDA_INFO"
	.sectionflags	@""
	.align	4


	//----- nvinfo : EIATTR_CUDA_API_VERSION
	.align		4
        /*0000*/ 	.byte	0x04, 0x37
        /*0002*/ 	.short	(.L_251 - .L_250)
.L_250:
        /*0004*/ 	.word	0x00000082


	//----- nvinfo : EIATTR_KPARAM_INFO
	.align		4
.L_251:
        /*0008*/ 	.byte	0x04, 0x17
        /*000a*/ 	.short	(.L_253 - .L_252)
.L_252:
        /*000c*/ 	.word	0x00000000
        /*0010*/ 	.short	0x0002
        /*0012*/ 	.short	0x0010
        /*0014*/ 	.byte	0x00, 0xf0, 0x11, 0x00


	//----- nvinfo : EIATTR_KPARAM_INFO
	.align		4
.L_253:
        /*0018*/ 	.byte	0x04, 0x17
        /*001a*/ 	.short	(.L_255 - .L_254)
.L_254:
        /*001c*/ 	.word	0x00000000
        /*0020*/ 	.short	0x0001
        /*0022*/ 	.short	0x0008
        /*0024*/ 	.byte	0x00, 0xf5, 0x21, 0x00


	//----- nvinfo : EIATTR_KPARAM_INFO
	.align		4
.L_255:
        /*0028*/ 	.byte	0x04, 0x17
        /*002a*/ 	.short	(.L_257 - .L_256)
.L_256:
        /*002c*/ 	.word	0x00000000
        /*0030*/ 	.short	0x0000
        /*0032*/ 	.short	0x0000
        /*0034*/ 	.byte	0x00, 0xf5, 0x21, 0x00


	//----- nvinfo : EIATTR_SPARSE_MMA_MASK
	.align		4
.L_257:
        /*0038*/ 	.byte	0x03, 0x50
        /*003a*/ 	.short	0x0000


	//----- nvinfo : EIATTR_MAXREG_COUNT
	.align		4
        /*003c*/ 	.byte	0x03, 0x1b
        /*003e*/ 	.short	0x00ff


	//----- nvinfo : EIATTR_MERCURY_ISA_VERSION
	.align		4
        /*0040*/ 	.byte	0x03, 0x5f
        /*0042*/ 	.short	0x0101


	//----- nvinfo : EIATTR_VRC_CTA_INIT_COUNT
	.align		4
        /*0044*/ 	.byte	0x02, 0x4a
	.zero		1
	.zero		1


	//----- nvinfo : EIATTR_EXIT_INSTR_OFFSETS
	.align		4
        /*0048*/ 	.byte	0x04, 0x1c
        /*004a*/ 	.short	(.L_259 - .L_258)


	//   ....[0]....
.L_258:
        /*004c*/ 	.word	0x00000070


	//   ....[1]....
        /*0050*/ 	.word	0x00000110


	//----- nvinfo : EIATTR_CBANK_PARAM_SIZE
	.align		4
.L_259:
        /*0054*/ 	.byte	0x03, 0x19
        /*0056*/ 	.short	0x0014


	//----- nvinfo : EIATTR_PARAM_CBANK
	.align		4
        /*0058*/ 	.byte	0x04, 0x0a
        /*005a*/ 	.short	(.L_261 - .L_260)
	.align		4
.L_260:
        /*005c*/ 	.word	index@(.nv.constant0._Z3cvtIhcEvPT_PKT0_i)
        /*0060*/ 	.short	0x0380
        /*0062*/ 	.short	0x0014


	//----- nvinfo : EIATTR_SW_WAR
	.align		4
.L_261:
        /*0064*/ 	.byte	0x04, 0x36
        /*0066*/ 	.short	(.L_263 - .L_262)
.L_262:
        /*0068*/ 	.word	0x00000008
.L_263:


//--------------------- .nv.info._Z3cvtIccEvPT_PKT0_i --------------------------
	.section	.nv.info._Z3cvtIccEvPT_PKT0_i,"",@"SHT_CUDA_INFO"
	.sectionflags	@""
	.align	4


	//----- nvinfo : EIATTR_CUDA_API_VERSION
	.align		4
        /*0000*/ 	.byte	0x04, 0x37
        /*0002*/ 	.short	(.L_265 - .L_264)
.L_264:
        /*0004*/ 	.word	0x00000082


	//----- nvinfo : EIATTR_KPARAM_INFO
	.align		4
.L_265:
        /*0008*/ 	.byte	0x04, 0x17
        /*000a*/ 	.short	(.L_267 - .L_266)
.L_266:
        /*000c*/ 	.word	0x00000000
        /*0010*/ 	.short	0x0002
        /*0012*/ 	.short	0x0010
        /*0014*/ 	.byte	0x00, 0xf0, 0x11, 0x00


	//----- nvinfo : EIATTR_KPARAM_INFO
	.align		4
.L_267:
        /*0018*/ 	.byte	0x04, 0x17
        /*001a*/ 	.short	(.L_269 - .L_268)
.L_268:
        /*001c*/ 	.word	0x00000000
        /*0020*/ 	.short	0x0001
        /*0022*/ 	.short	0x0008
        /*0024*/ 	.byte	0x00, 0xf5, 0x21, 0x00


	//----- nvinfo : EIATTR_KPARAM_INFO
	.align		4
.L_269:
        /*0028*/ 	.byte	0x04, 0x17
        /*002a*/ 	.short	(.L_271 - .L_270)
.L_270:
        /*002c*/ 	.word	0x00000000
        /*0030*/ 	.short	0x0000
        /*0032*/ 	.short	0x0000
        /*0034*/ 	.byte	0x00, 0xf5, 0x21, 0x00


	//----- nvinfo : EIATTR_SPARSE_MMA_MASK
	.align		4
.L_271:
        /*0038*/ 	.byte	0x03, 0x50
        /*003a*/ 	.short	0x0000


	//----- nvinfo : EIATTR_MAXREG_COUNT
	.align		4
        /*003c*/ 	.byte	0x03, 0x1b
        /*003e*/ 	.short	0x00ff


	//----- nvinfo : EIATTR_MERCURY_ISA_VERSION
	.align		4
        /*0040*/ 	.byte	0x03, 0x5f
        /*0042*/ 	.short	0x0101


	//----- nvinfo : EIATTR_VRC_CTA_INIT_COUNT
	.align		4
        /*0044*/ 	.byte	0x02, 0x4a
	.zero		1
	.zero		1


	//----- nvinfo : EIATTR_EXIT_INSTR_OFFSETS
	.align		4
        /*0048*/ 	.byte	0x04, 0x1c
        /*004a*/ 	.short	(.L_273 - .L_272)


	//   ....[0]....
.L_272:
        /*004c*/ 	.word	0x00000070


	//   ....[1]....
        /*0050*/ 	.word	0x00000110


	//----- nvinfo : EIATTR_CBANK_PARAM_SIZE
	.align		4
.L_273:
        /*0054*/ 	.byte	0x03, 0x19
        /*0056*/ 	.short	0x0014


	//----- nvinfo : EIATTR_PARAM_CBANK
	.align		4
        /*0058*/ 	.byte	0x04, 0x0a
        /*005a*/ 	.short	(.L_275 - .L_274)
	.align		4
.L_274:
        /*005c*/ 	.word	index@(.nv.constant0._Z3cvtIccEvPT_PKT0_i)
        /*0060*/ 	.short	0x0380
        /*0062*/ 	.short	0x0014


	//----- nvinfo : EIATTR_SW_WAR
	.align		4
.L_275:
        /*0064*/ 	.byte	0x04, 0x36
        /*0066*/ 	.short	(.L_277 - .L_276)
.L_276:
        /*0068*/ 	.word	0x00000008
.L_277:


//--------------------- .nv.info._Z3cvtI6__halfcEvPT_PKT0_i --------------------------
	.section	.nv.info._Z3cvtI6__halfcEvPT_PKT0_i,"",@"SHT_CUDA_INFO"
	.sectionflags	@""
	.align	4


	//----- nvinfo : EIATTR_CUDA_API_VERSION
	.align		4
        /*0000*/ 	.byte	0x04, 0x37
        /*0002*/ 	.short	(.L_279 - .L_278)
.L_278:
        /*0004*/ 	.word	0x00000082


	//----- nvinfo : EIATTR_KPARAM_INFO
	.align		4
.L_279:
        /*0008*/ 	.byte	0x04, 0x17
        /*000a*/ 	.short	(.L_281 - .L_280)
.L_280:
        /*000c*/ 	.word	0x00000000
        /*0010*/ 	.short	0x0002
        /*0012*/ 	.short	0x0010
        /*0014*/ 	.byte	0x00, 0xf0, 0x11, 0x00


	//----- nvinfo : EIATTR_KPARAM_INFO
	.align		4
.L_281:
        /*0018*/ 	.byte	0x04, 0x17
        /*001a*/ 	.short	(.L_283 - .L_282)
.L_282:
        /*001c*/ 	.word	0x00000000
        /*0020*/ 	.short	0x0001
        /*0022*/ 	.short	0x0008
        /*0024*/ 	.byte	0x00, 0xf5, 0x21, 0x00


	//----- nvinfo : EIATTR_KPARAM_INFO
	.align		4
.L_283:
        /*0028*/ 	.byte	0x04, 0x17
        /*002a*/ 	.short	(.L_285 - .L_284)
.L_284:
        /*002c*/ 	.word	0x00000000
        /*0030*/ 	.short	0x0000
        /*0032*/ 	.short	0x0000
        /*0034*/ 	.byte	0x00, 0xf5, 0x21, 0x00


	//----- nvinfo : EIATTR_SPARSE_MMA_MASK
	.align		4
.L_285:
        /*0038*/ 	.byte	0x03, 0x50
        /*003a*/ 	.short	0x0000


	//----- nvinfo : EIATTR_MAXREG_COUNT
	.align		4
        /*003c*/ 	.byte	0x03, 0x1b
        /*003e*/ 	.short	0x00ff


	//----- nvinfo : EIATTR_MERCURY_ISA_VERSION
	.align		4
        /*0040*/ 	.byte	0x03, 0x5f
        /*0042*/ 	.short	0x0101


	//----- nvinfo : EIATTR_VRC_CTA_INIT_COUNT
	.align		4
        /*0044*/ 	.byte	0x02, 0x4a
	.zero		1
	.zero		1


	//----- nvinfo : EIATTR_EXIT_INSTR_OFFSETS
	.align		4
        /*0048*/ 	.byte	0x04, 0x1c
        /*004a*/ 	.short	(.L_287 - .L_286)


	//   ....[0]....
.L_286:
        /*004c*/ 	.word	0x00000070


	//   ....[1]....
        /*0050*/ 	.word	0x00000120


	//----- nvinfo : EIATTR_CBANK_PARAM_SIZE
	.align		4
.L_287:
        /*0054*/ 	.byte	0x03, 0x19
        /*0056*/ 	.short	0x0014


	//----- nvinfo : EIATTR_PARAM_CBANK
	.align		4
        /*0058*/ 	.byte	0x04, 0x0a
        /*005a*/ 	.short	(.L_289 - .L_288)
	.align		4
.L_288:
        /*005c*/ 	.word	index@(.nv.constant0._Z3cvtI6__halfcEvPT_PKT0_i)
        /*0060*/ 	.short	0x0380
        /*0062*/ 	.short	0x0014


	//----- nvinfo : EIATTR_SW_WAR
	.align		4
.L_289:
        /*0064*/ 	.byte	0x04, 0x36
        /*0066*/ 	.short	(.L_291 - .L_290)
.L_290:
        /*0068*/ 	.word	0x00000008
.L_291:


//--------------------- .nv.info._Z3cvtIfcEvPT_PKT0_i --------------------------
	.section	.nv.info._Z3cvtIfcEvPT_PKT0_i,"",@"SHT_CUDA_INFO"
	.sectionflags	@""
	.align	4


	//----- nvinfo : EIATTR_CUDA_API_VERSION
	.align		4
        /*0000*/ 	.byte	0x04, 0x37
        /*0002*/ 	.short	(.L_293 - .L_292)
.L_292:
        /*0004*/ 	.word	0x00000082


	//----- nvinfo : EIATTR_KPARAM_INFO
	.align		4
.L_293:
        /*0008*/ 	.byte	0x04, 0x17
        /*000a*/ 	.short	(.L_295 - .L_294)
.L_294:
        /*000c*/ 	.word	0x00000000
        /*0010*/ 	.short	0x0002
        /*0012*/ 	.short	0x0010
        /*0014*/ 	.byte	0x00, 0xf0, 0x11, 0x00


	//----- nvinfo : EIATTR_KPARAM_INFO
	.align		4
.L_295:
        /*0018*/ 	.byte	0x04, 0x17
        /*001a*/ 	.short	(.L_297 - .L_296)
.L_296:
        /*001c*/ 	.word	0x00000000
        /*0020*/ 	.short	0x0001
        /*0022*/ 	.short	0x0008
        /*0024*/ 	.byte	0x00, 0xf5, 0x21, 0x00


	//----- nvinfo : EIATTR_KPARAM_INFO
	.align		4
.L_297:
        /*0028*/ 	.byte	0x04, 0x17
        /*002a*/ 	.short	(.L_299 - .L_298)
.L_298:
        /*002c*/ 	.word	0x00000000
        /*0030*/ 	.short	0x0000
        /*0032*/ 	.short	0x0000
        /*0034*/ 	.byte	0x00, 0xf5, 0x21, 0x00


	//----- nvinfo : EIATTR_SPARSE_MMA_MASK
	.align		4
.L_299:
        /*0038*/ 	.byte	0x03, 0x50
        /*003a*/ 	.short	0x0000


	//----- nvinfo : EIATTR_MAXREG_COUNT
	.align		4
        /*003c*/ 	.byte	0x03, 0x1b
        /*003e*/ 	.short	0x00ff


	//----- nvinfo : EIATTR_MERCURY_ISA_VERSION
	.align		4
        /*0040*/ 	.byte	0x03, 0x5f
        /*0042*/ 	.short	0x0101


	//----- nvinfo : EIATTR_VRC_CTA_INIT_COUNT
	.align		4
        /*0044*/ 	.byte	0x02, 0x4a
	.zero		1
	.zero		1


	//----- nvinfo : EIATTR_EXIT_INSTR_OFFSETS
	.align		4
        /*0048*/ 	.byte	0x04, 0x1c
        /*004a*/ 	.short	(.L_301 - .L_300)


	//   ....[0]....
.L_300:
        /*004c*/ 	.word	0x00000070


	//   ....[1]....
        /*0050*/ 	.word	0x00000110


	//----- nvinfo : EIATTR_CBANK_PARAM_SIZE
	.align		4
.L_301:
        /*0054*/ 	.byte	0x03, 0x19
        /*0056*/ 	.short	0x0014


	//----- nvinfo : EIATTR_PARAM_CBANK
	.align		4
        /*0058*/ 	.byte	0x04, 0x0a
        /*005a*/ 	.short	(.L_303 - .L_302)
	.align		4
.L_302:
        /*005c*/ 	.word	index@(.nv.constant0._Z3cvtIfcEvPT_PKT0_i)
        /*0060*/ 	.short	0x0380
        /*0062*/ 	.short	0x0014


	//----- nvinfo : EIATTR_SW_WAR
	.align		4
.L_303:
        /*0064*/ 	.byte	0x04, 0x36
        /*0066*/ 	.short	(.L_305 - .L_304)
.L_304:
        /*0068*/ 	.word	0x00000008
.L_305:


//--------------------- .nv.info._Z3cvtIicEvPT_PKT0_i --------------------------
	.section	.nv.info._Z3cvtIicEvPT_PKT0_i,"",@"SHT_CUDA_INFO"
	.sectionflags	@""
	.align	4


	//----- nvinfo : EIATTR_CUDA_API_VERSION
	.align		4
        /*0000*/ 	.byte	0x04, 0x37
        /*0002*/ 	.short	(.L_307 - .L_306)
.L_306:
        /*0004*/ 	.word	0x00000082


	//----- nvinfo : EIATTR_KPARAM_INFO
	.align		4
.L_307:
        /*0008*/ 	.byte	0x04, 0x17
        /*000a*/ 	.short	(.L_309 - .L_308)
.L_308:
        /*000c*/ 	.word	0x00000000
        /*0010*/ 	.short	0x0002
        /*0012*/ 	.short	0x0010
        /*0014*/ 	.byte	0x00, 0xf0, 0x11, 0x00


	//----- nvinfo : EIATTR_KPARAM_INFO
	.align		4
.L_309:
        /*0018*/ 	.byte	0x04, 0x17
        /*001a*/ 	.short	(.L_311 - .L_310)
.L_310:
        /*001c*/ 	.word	0x00000000
        /*0020*/ 	.short	0x0001
        /*0022*/ 	.short	0x0008
        /*0024*/ 	.byte	0x00, 0xf5, 0x21, 0x00


	//----- nvinfo : EIATTR_KPARAM_INFO
	.align		4
.L_311:
        /*0028*/ 	.byte	0x04, 0x17
        /*002a*/ 	.short	(.L_313 - .L_312)
.L_312:
        /*002c*/ 	.word	0x00000000
        /*0030*/ 	.short	0x0000
        /*0032*/ 	.short	0x0000
        /*0034*/ 	.byte	0x00, 0xf5, 0x21, 0x00


	//----- nvinfo : EIATTR_SPARSE_MMA_MASK
	.align		4
.L_313:
        /*0038*/ 	.byte	0x03, 0x50
        /*003a*/ 	.short	0x0000


	//----- nvinfo : EIATTR_MAXREG_COUNT
	.align		4
        /*003c*/ 	.byte	0x03, 0x1b
        /*003e*/ 	.short	0x00ff


	//----- nvinfo : EIATTR_MERCURY_ISA_VERSION
	.align		4
        /*0040*/ 	.byte	0x03, 0x5f
        /*0042*/ 	.short	0x0101


	//----- nvinfo : EIATTR_VRC_CTA_INIT_COUNT
	.align		4
        /*0044*/ 	.byte	0x02, 0x4a
	.zero		1
	.zero		1


	//----- nvinfo : EIATTR_EXIT_INSTR_OFFSETS
	.align		4
        /*0048*/ 	.byte	0x04, 0x1c
        /*004a*/ 	.short	(.L_315 - .L_314)


	//   ....[0]....
.L_314:
        /*004c*/ 	.word	0x00000070


	//   ....[1]....
        /*0050*/ 	.word	0x00000120


	//----- nvinfo : EIATTR_CBANK_PARAM_SIZE
	.align		4
.L_315:
        /*0054*/ 	.byte	0x03, 0x19
        /*0056*/ 	.short	0x0014


	//----- nvinfo : EIATTR_PARAM_CBANK
	.align		4
        /*0058*/ 	.byte	0x04, 0x0a
        /*005a*/ 	.short	(.L_317 - .L_316)
	.align		4
.L_316:
        /*005c*/ 	.word	index@(.nv.constant0._Z3cvtIicEvPT_PKT0_i)
        /*0060*/ 	.short	0x0380
        /*0062*/ 	.short	0x0014


	//----- nvinfo : EIATTR_SW_WAR
	.align		4
.L_317:
        /*0064*/ 	.byte	0x04, 0x36
        /*0066*/ 	.short	(.L_319 - .L_318)
.L_318:
        /*0068*/ 	.word	0x00000008
.L_319:


//--------------------- .nv.info._Z3cvtIhiEvPT_PKT0_i --------------------------
	.section	.nv.info._Z3cvtIhiEvPT_PKT0_i,"",@"SHT_CUDA_INFO"
	.sectionflags	@""
	.align	4


	//----- nvinfo : EIATTR_CUDA_API_VERSION
	.align		4
        /*0000*/ 	.byte	0x04, 0x37
        /*0002*/ 	.short	(.L_321 - .L_320)
.L_320:
        /*0004*/ 	.word	0x00000082


	//----- nvinfo : EIATTR_KPARAM_INFO
	.align		4
.L_321:
        /*0008*/ 	.byte	0x04, 0x17
        /*000a*/ 	.short	(.L_323 - .L_322)
.L_322:
        /*000c*/ 	.word	0x00000000
        /*0010*/ 	.short	0x0002
        /*0012*/ 	.short	0x0010
        /*0014*/ 	.byte	0x00, 0xf0, 0x11, 0x00


	//----- nvinfo : EIATTR_KPARAM_INFO
	.align		4
.L_323:
        /*0018*/ 	.byte	0x04, 0x17
        /*001a*/ 	.short	(.L_325 - .L_324)
.L_324:
        /*001c*/ 	.word	0x00000000
        /*0020*/ 	.short	0x0001
        /*0022*/ 	.short	0x0008
        /*0024*/ 	.byte	0x00, 0xf5, 0x21, 0x00


	//----- nvinfo : EIATTR_KPARAM_INFO
	.align		4
.L_325:
        /*0028*/ 	.byte	0x04, 0x17
        /*002a*/ 	.short	(.L_327 - .L_326)
.L_326:
        /*002c*/ 	.word	0x00000000
        /*0030*/ 	.short	0x0000
        /*0032*/ 	.short	0x0000
        /*0034*/ 	.byte	0x00, 0xf5, 0x21, 0x00


	//----- nvinfo : EIATTR_SPARSE_MMA_MASK
	.align		4
.L_327:
        /*0038*/ 	.byte	0x03, 0x50
        /*003a*/ 	.short	0x0000


	//----- nvinfo : EIATTR_MAXREG_COUNT
	.align		4
        /*003c*/ 	.byte	0x03, 0x1b
        /*003e*/ 	.short	0x00ff


	//----- nvinfo : EIATTR_MERCURY_ISA_VERSION
	.align		4
        /*0040*/ 	.byte	0x03, 0x5f
        /*0042*/ 	.short	0x0101


	//----- nvinfo : EIATTR_VRC_CTA_INIT_COUNT
	.align		4
        /*0044*/ 	.byte	0x02, 0x4a
	.zero		1
	.zero		1


	//----- nvinfo : EIATTR_EXIT_INSTR_OFFSETS
	.align		4
        /*0048*/ 	.byte	0x04, 0x1c
        /*004a*/ 	.short	(.L_329 - .L_328)


	//   ....[0]....
.L_328:
        /*004c*/ 	.word	0x00000070


	//   ....[1]....
        /*0050*/ 	.word	0x00000100


	//----- nvinfo : EIATTR_CBANK_PARAM_SIZE
	.align		4
.L_329:
        /*0054*/ 	.byte	0x03, 0x19
        /*0056*/ 	.short	0x0014


	//----- nvinfo : EIATTR_PARAM_CBANK
	.align		4
        /*0058*/ 	.byte	0x04, 0x0a
        /*005a*/ 	.short	(.L_331 - .L_330)
	.align		4
.L_330:
        /*005c*/ 	.word	index@(.nv.constant0._Z3cvtIhiEvPT_PKT0_i)
        /*0060*/ 	.short	0x0380
        /*0062*/ 	.short	0x0014


	//----- nvinfo : EIATTR_SW_WAR
	.align		4
.L_331:
        /*0064*/ 	.byte	0x04, 0x36
        /*0066*/ 	.short	(.L_333 - .L_332)
.L_332:
        /*0068*/ 	.word	0x00000008
.L_333:


//--------------------- .nv.info._Z3cvtIciEvPT_PKT0_i --------------------------
	.section	.nv.info._Z3cvtIciEvPT_PKT0_i,"",@"SHT_CUDA_INFO"
	.sectionflags	@""
	.align	4


	//----- nvinfo : EIATTR_CUDA_API_VERSION
	.align		4
        /*0000*/ 	.byte	0x04, 0x37
        /*0002*/ 	.short	(.L_335 - .L_334)
.L_334:
        /*0004*/ 	.word	0x00000082


	//----- nvinfo : EIATTR_KPARAM_INFO
	.align		4
.L_335:
        /*0008*/ 	.byte	0x04, 0x17
        /*000a*/ 	.short	(.L_337 - .L_336)
.L_336:
        /*000c*/ 	.word	0x00000000
        /*0010*/ 	.short	0x0002
        /*0012*/ 	.short	0x0010
        /*0014*/ 	.byte	0x00, 0xf0, 0x11, 0x00


	//----- nvinfo : EIATTR_KPARAM_INFO
	.align		4
.L_337:
        /*0018*/ 	.byte	0x04, 0x17
        /*001a*/ 	.short	(.L_339 - .L_338)
.L_338:
        /*001c*/ 	.word	0x00000000
        /*0020*/ 	.short	0x0001
        /*0022*/ 	.short	0x0008
        /*0024*/ 	.byte	0x00, 0xf5, 0x21, 0x00


	//----- nvinfo : EIATTR_KPARAM_INFO
	.align		4
.L_339:
        /*0028*/ 	.byte	0x04, 0x17
        /*002a*/ 	.short	(.L_341 - .L_340)
.L_340:
        /*002c*/ 	.word	0x00000000
        /*0030*/ 	.short	0x0000
        /*0032*/ 	.short	0x0000
        /*0034*/ 	.byte	0x00, 0xf5, 0x21, 0x00


	//----- nvinfo : EIATTR_SPARSE_MMA_MASK
	.align		4
.L_341:
        /*0038*/ 	.byte	0x03, 0x50
        /*003a*/ 	.short	0x0000


	//----- nvinfo : EIATTR_MAXREG_COUNT
	.align		4
        /*003c*/ 	.byte	0x03, 0x1b
        /*003e*/ 	.short	0x00ff


	//----- nvinfo : EIATTR_MERCURY_ISA_VERSION
	.align		4
        /*0040*/ 	.byte	0x03, 0x5f
        /*0042*/ 	.short	0x0101


	//----- nvinfo : EIATTR_VRC_CTA_INIT_COUNT
	.align		4
        /*0044*/ 	.byte	0x02, 0x4a
	.zero		1
	.zero		1


	//----- nvinfo : EIATTR_EXIT_INSTR_OFFSETS
	.align		4
        /*0048*/ 	.byte	0x04, 0x1c
        /*004a*/ 	.short	(.L_343 - .L_342)


	//   ....[0]....
.L_342:
        /*004c*/ 	.word	0x00000070


	//   ....[1]....
        /*0050*/ 	.word	0x00000100


	//----- nvinfo : EIATTR_CBANK_PARAM_SIZE
	.align		4
.L_343:
        /*0054*/ 	.byte	0x03, 0x19
        /*0056*/ 	.short	0x0014


	//----- nvinfo : EIATTR_PARAM_CBANK
	.align		4
        /*0058*/ 	.byte	0x04, 0x0a
        /*005a*/ 	.short	(.L_345 - .L_344)
	.align		4
.L_344:
        /*005c*/ 	.word	index@(.nv.constant0._Z3cvtIciEvPT_PKT0_i)
        /*0060*/ 	.short	0x0380
        /*0062*/ 	.short	0x0014


	//----- nvinfo : EIATTR_SW_WAR
	.align		4
.L_345:
        /*0064*/ 	.byte	0x04, 0x36
        /*0066*/ 	.short	(.L_347 - .L_346)
.L_346:
        /*0068*/ 	.word	0x00000008
.L_347:


//--------------------- .nv.info._Z3cvtI6__halfiEvPT_PKT0_i --------------------------
	.section	.nv.info._Z3cvtI6__halfiEvPT_PKT0_i,"",@"SHT_CUDA_INFO"
	.sectionflags	@""
	.align	4


	//----- nvinfo : EIATTR_CUDA_API_VERSION
	.align		4
        /*0000*/ 	.byte	0x04, 0x37
        /*0002*/ 	.short	(.L_349 - .L_348)
.L_348:
        /*0004*/ 	.word	0x00000082


	//----- nvinfo : EIATTR_KPARAM_INFO
	.align		4
.L_349:
        /*0008*/ 	.byte	0x04, 0x17
        /*000a*/ 	.short	(.L_351 - .L_350)
.L_350:
        /*000c*/ 	.word	0x00000000
        /*0010*/ 	.short	0x0002
        /*0012*/ 	.short	0x0010
        /*0014*/ 	.byte	0x00, 0xf0, 0x11, 0x00


	//----- nvinfo : EIATTR_KPARAM_INFO
	.align		4
.L_351:
        /*0018*/ 	.byte	0x04, 0x17
        /*001a*/ 	.short	(.L_353 - .L_352)
.L_352:
        /*001c*/ 	.word	0x00000000
        /*0020*/ 	.short	0x0001
        /*0022*/ 	.short	0x0008
        /*0024*/ 	.byte	0x00, 0xf5, 0x21, 0x00


	//----- nvinfo : EIATTR_KPARAM_INFO
	.align		4
.L_353:
        /*0028*/ 	.byte	0x04, 0x17
        /*002a*/ 	.short	(.L_355 - .L_354)
.L_354:
        /*002c*/ 	.word	0x00000000
        /*0030*/ 	.short	0x0000
        /*0032*/ 	.short	0x0000
        /*0034*/ 	.byte	0x00, 0xf5, 0x21, 0x00


	//----- nvinfo : EIATTR_SPARSE_MMA_MASK
	.align		4
.L_355:
        /*0038*/ 	.byte	0x03, 0x50
        /*003a*/ 	.short	0x0000


	//----- nvinfo : EIATTR_MAXREG_COUNT
	.align		4
        /*003c*/ 	.byte	0x03, 0x1b
        /*003e*/ 	.short	0x00ff


	//----- nvinfo : EIATTR_MERCURY_ISA_VERSION
	.align		4
        /*0040*/ 	.byte	0x03, 0x5f
        /*0042*/ 	.short	0x0101


	//----- nvinfo : EIATTR_VRC_CTA_INIT_COUNT
	.align		4
        /*0044*/ 	.byte	0x02, 0x4a
	.zero		1
	.zero		1


	//----- nvinfo : EIATTR_EXIT_INSTR_OFFSETS
	.align		4
        /*0048*/ 	.byte	0x04, 0x1c
        /*004a*/ 	.short	(.L_357 - .L_356)


	//   ....[0]....
.L_356:
        /*004c*/ 	.word	0x00000070


	//   ....[1]....
        /*0050*/ 	.word	0x00000100


	//----- nvinfo : EIATTR_CBANK_PARAM_SIZE
	.align		4
.L_357:
        /*0054*/ 	.byte	0x03, 0x19
        /*0056*/ 	.short	0x0014


	//----- nvinfo : EIATTR_PARAM_CBANK
	.align		4
        /*0058*/ 	.byte	0x04, 0x0a
        /*005a*/ 	.short	(.L_359 - .L_358)
	.align		4
.L_358:
        /*005c*/ 	.word	index@(.nv.constant0._Z3cvtI6__halfiEvPT_PKT0_i)
        /*0060*/ 	.short	0x0380
        /*0062*/ 	.short	0x0014


	//----- nvinfo : EIATTR_SW_WAR
	.align		4
.L_359:
        /*0064*/ 	.byte	0x04, 0x36
        /*0066*/ 	.short	(.L_361 - .L_360)
.L_360:
        /*0068*/ 	.word	0x00000008
.L_361:


//--------------------- .nv.info._Z3cvtIfiEvPT_PKT0_i --------------------------
	.section	.nv.info._Z3cvtIfiEvPT_PKT0_i,"",@"SHT_CUDA_INFO"
	.sectionflags	@""
	.align	4


	//----- nvinfo : EIATTR_CUDA_API_VERSION
	.align		4
        /*0000*/ 	.byte	0x04, 0x37
        /*0002*/ 	.short	(.L_363 - .L_362)
.L_362:
        /*0004*/ 	.word	0x00000082


	//----- nvinfo : EIATTR_KPARAM_INFO
	.align		4
.L_363:
        /*0008*/ 	.byte	0x04, 0x17
        /*000a*/ 	.short	(.L_365 - .L_364)
.L_364:
        /*000c*/ 	.word	0x00000000
        /*0010*/ 	.short	0x0002
        /*0012*/ 	.short	0x0010
        /*0014*/ 	.byte	0x00, 0xf0, 0x11, 0x00


	//----- nvinfo : EIATTR_KPARAM_INFO
	.align		4
.L_365:
        /*0018*/ 	.byte	0x04, 0x17
        /*001a*/ 	.short	(.L_367 - .L_366)
.L_366:
        /*001c*/ 	.word	0x00000000
        /*0020*/ 	.short	0x0001
        /*0022*/ 	.short	0x0008
        /*0024*/ 	.byte	0x00, 0xf5, 0x21, 0x00


	//----- nvinfo : EIATTR_KPARAM_INFO
	.align		4
.L_367:
        /*0028*/ 	.byte	0x04, 0x17
        /*002a*/ 	.short	(.L_369 - .L_368)
.L_368:
        /*002c*/ 	.word	0x00000000
        /*0030*/ 	.short	0x0000
        /*0032*/ 	.short	0x0000
        /*0034*/ 	.byte	0x00, 0xf5, 0x21, 0x00


	//----- nvinfo : EIATTR_SPARSE_MMA_MASK
	.align		4
.L_369:
        /*0038*/ 	.byte	0x03, 0x50
        /*003a*/ 	.short	0x0000


	//----- nvinfo : EIATTR_MAXREG_COUNT
	.align		4
        /*003c*/ 	.byte	0x03, 0x1b
        /*003e*/ 	.short	0x00ff


	//----- nvinfo : EIATTR_MERCURY_ISA_VERSION
	.align		4
        /*0040*/ 	.byte	0x03, 0x5f
        /*0042*/ 	.short	0x0101


	//----- nvinfo : EIATTR_VRC_CTA_INIT_COUNT
	.align		4
        /*0044*/ 	.byte	0x02, 0x4a
	.zero		1
	.zero		1


	//----- nvinfo : EIATTR_EXIT_INSTR_OFFSETS
	.align		4
        /*0048*/ 	.byte	0x04, 0x1c
        /*004a*/ 	.short	(.L_371 - .L_370)


	//   ....[0]....
.L_370:
        /*004c*/ 	.word	0x00000070


	//   ....[1]....
        /*0050*/ 	.word	0x00000100


	//----- nvinfo : EIATTR_CBANK_PARAM_SIZE
	.align		4
.L_371:
        /*0054*/ 	.byte	0x03, 0x19
        /*0056*/ 	.short	0x0014


	//----- nvinfo : EIATTR_PARAM_CBANK
	.align		4
        /*0058*/ 	.byte	0x04, 0x0a
        /*005a*/ 	.short	(.L_373 - .L_372)
	.align		4
.L_372:
        /*005c*/ 	.word	index@(.nv.constant0._Z3cvtIfiEvPT_PKT0_i)
        /*0060*/ 	.short	0x0380
        /*0062*/ 	.short	0x0014


	//----- nvinfo : EIATTR_SW_WAR
	.align		4
.L_373:
        /*0064*/ 	.byte	0x04, 0x36
        /*0066*/ 	.short	(.L_375 - .L_374)
.L_374:
        /*0068*/ 	.word	0x00000008
.L_375:


//--------------------- .nv.info._Z3cvtIiiEvPT_PKT0_i --------------------------
	.section	.nv.info._Z3cvtIiiEvPT_PKT0_i,"",@"SHT_CUDA_INFO"
	.sectionflags	@""
	.align	4


	//----- nvinfo : EIATTR_CUDA_API_VERSION
	.align		4
        /*0000*/ 	.byte	0x04, 0x37
        /*0002*/ 	.short	(.L_377 - .L_376)
.L_376:
        /*0004*/ 	.word	0x00000082


	//----- nvinfo : EIATTR_KPARAM_INFO
	.align		4
.L_377:
        /*0008*/ 	.byte	0x04, 0x17
        /*000a*/ 	.short	(.L_379 - .L_378)
.L_378:
        /*000c*/ 	.word	0x00000000
        /*0010*/ 	.short	0x0002
        /*0012*/ 	.short	0x0010
        /*0014*/ 	.byte	0x00, 0xf0, 0x11, 0x00


	//----- nvinfo : EIATTR_KPARAM_INFO
	.align		4
.L_379:
        /*0018*/ 	.byte	0x04, 0x17
        /*001a*/ 	.short	(.L_381 - .L_380)
.L_380:
        /*001c*/ 	.word	0x00000000
        /*0020*/ 	.short	0x0001
        /*0022*/ 	.short	0x0008
        /*0024*/ 	.byte	0x00, 0xf5, 0x21, 0x00


	//----- nvinfo : EIATTR_KPARAM_INFO
	.align		4
.L_381:
        /*0028*/ 	.byte	0x04, 0x17
        /*002a*/ 	.short	(.L_383 - .L_382)
.L_382:
        /*002c*/ 	.word	0x00000000
        /*0030*/ 	.short	0x0000
        /*0032*/ 	.short	0x0000
        /*0034*/ 	.byte	0x00, 0xf5, 0x21, 0x00


	//----- nvinfo : EIATTR_SPARSE_MMA_MASK
	.align		4
.L_383:
        /*0038*/ 	.byte	0x03, 0x50
        /*003a*/ 	.short	0x0000


	//----- nvinfo : EIATTR_MAXREG_COUNT
	.align		4
        /*003c*/ 	.byte	0x03, 0x1b
        /*003e*/ 	.short	0x00ff


	//----- nvinfo : EIATTR_MERCURY_ISA_VERSION
	.align		4
        /*0040*/ 	.byte	0x03, 0x5f
        /*0042*/ 	.short	0x0101


	//----- nvinfo : EIATTR_VRC_CTA_INIT_COUNT
	.align		4
        /*0044*/ 	.byte	0x02, 0x4a
	.zero		1
	.zero		1


	//----- nvinfo : EIATTR_EXIT_INSTR_OFFSETS
	.align		4
        /*0048*/ 	.byte	0x04, 0x1c
        /*004a*/ 	.short	(.L_385 - .L_384)


	//   ....[0]....
.L_384:
        /*004c*/ 	.word	0x00000070


	//   ....[1]....
        /*0050*/ 	.word	0x000000f0


	//----- nvinfo : EIATTR_CBANK_PARAM_SIZE
	.align		4
.L_385:
        /*0054*/ 	.byte	0x03, 0x19
        /*0056*/ 	.short	0x0014


	//----- nvinfo : EIATTR_PARAM_CBANK
	.align		4
        /*0058*/ 	.byte	0x04, 0x0a
        /*005a*/ 	.short	(.L_387 - .L_386)
	.align		4
.L_386:
        /*005c*/ 	.word	index@(.nv.constant0._Z3cvtIiiEvPT_PKT0_i)
        /*0060*/ 	.short	0x0380
        /*0062*/ 	.short	0x0014


	//----- nvinfo : EIATTR_SW_WAR
	.align		4
.L_387:
        /*0064*/ 	.byte	0x04, 0x36
        /*0066*/ 	.short	(.L_389 - .L_388)
.L_388:
        /*0068*/ 	.word	0x00000008
.L_389:


//--------------------- .nv.info._Z3cvtIhfEvPT_PKT0_i --------------------------
	.section	.nv.info._Z3cvtIhfEvPT_PKT0_i,"",@"SHT_CUDA_INFO"
	.sectionflags	@""
	.align	4


	//----- nvinfo : EIATTR_CUDA_API_VERSION
	.align		4
        /*0000*/ 	.byte	0x04, 0x37
        /*0002*/ 	.short	(.L_391 - .L_390)
.L_390:
        /*0004*/ 	.word	0x00000082


	//----- nvinfo : EIATTR_KPARAM_INFO
	.align		4
.L_391:
        /*0008*/ 	.byte	0x04, 0x17
        /*000a*/ 	.short	(.L_393 - .L_392)
.L_392:
        /*000c*/ 	.word	0x00000000
        /*0010*/ 	.short	0x0002
        /*0012*/ 	.short	0x0010
        /*0014*/ 	.byte	0x00, 0xf0, 0x11, 0x00


	//----- nvinfo : EIATTR_KPARAM_INFO
	.align		4
.L_393:
        /*0018*/ 	.byte	0x04, 0x17
        /*001a*/ 	.short	(.L_395 - .L_394)
.L_394:
        /*001c*/ 	.word	0x00000000
        /*0020*/ 	.short	0x0001
        /*0022*/ 	.short	0x0008
        /*0024*/ 	.byte	0x00, 0xf5, 0x21, 0x00


	//----- nvinfo : EIATTR_KPARAM_INFO
	.align		4
.L_395:
        /*0028*/ 	.byte	0x04, 0x17
        /*002a*/ 	.short	(.L_397 - .L_396)
.L_396:
        /*002c*/ 	.word	0x00000000
        /*0030*/ 	.short	0x0000
        /*0032*/ 	.short	0x0000
        /*0034*/ 	.byte	0x00, 0xf5, 0x21, 0x00


	//----- nvinfo : EIATTR_SPARSE_MMA_MASK
	.align		4
.L_397:
        /*0038*/ 	.byte	0x03, 0x50
        /*003a*/ 	.short	0x0000


	//----- nvinfo : EIATTR_MAXREG_COUNT
	.align		4
        /*003c*/ 	.byte	0x03, 0x1b
        /*003e*/ 	.short	0x00ff


	//----- nvinfo : EIATTR_MERCURY_ISA_VERSION
	.align		4
        /*0040*/ 	.byte	0x03, 0x5f
        /*0042*/ 	.short	0x0101


	//----- nvinfo : EIATTR_VRC_CTA_INIT_COUNT
	.align		4
        /*0044*/ 	.byte	0x02, 0x4a
	.zero		1
	.zero		1


	//----- nvinfo : EIATTR_EXIT_INSTR_OFFSETS
	.align		4
        /*0048*/ 	.byte	0x04, 0x1c
        /*004a*/ 	.short	(.L_399 - .L_398)


	//   ....[0]....
.L_398:
        /*004c*/ 	.word	0x00000070


	//   ....[1]....
        /*0050*/ 	.word	0x00000110


	//----- nvinfo : EIATTR_CBANK_PARAM_SIZE
	.align		4
.L_399:
        /*0054*/ 	.byte	0x03, 0x19
        /*0056*/ 	.short	0x0014


	//----- nvinfo : EIATTR_PARAM_CBANK
	.align		4
        /*0058*/ 	.byte	0x04, 0x0a
        /*005a*/ 	.short	(.L_401 - .L_400)
	.align		4
.L_400:
        /*005c*/ 	.word	index@(.nv.constant0._Z3cvtIhfEvPT_PKT0_i)
        /*0060*/ 	.short	0x0380
        /*0062*/ 	.short	0x0014


	//----- nvinfo : EIATTR_SW_WAR
	.align		4
.L_401:
        /*0064*/ 	.byte	0x04, 0x36
        /*0066*/ 	.short	(.L_403 - .L_402)
.L_402:
        /*0068*/ 	.word	0x00000008
.L_403:


//--------------------- .nv.info._Z3cvtIcfEvPT_PKT0_i --------------------------
	.section	.nv.info._Z3cvtIcfEvPT_PKT0_i,"",@"SHT_CUDA_INFO"
	.sectionflags	@""
	.align	4


	//----- nvinfo : EIATTR_CUDA_API_VERSION
	.align		4
        /*0000*/ 	.byte	0x04, 0x37
        /*0002*/ 	.short	(.L_405 - .L_404)
.L_404:
        /*0004*/ 	.word	0x00000082


	//----- nvinfo : EIATTR_KPARAM_INFO
	.align		4
.L_405:
        /*0008*/ 	.byte	0x04, 0x17
        /*000a*/ 	.short	(.L_407 - .L_406)
.L_406:
        /*000c*/ 	.word	0x00000000
        /*0010*/ 	.short	0x0002
        /*0012*/ 	.short	0x0010
        /*0014*/ 	.byte	0x00, 0xf0, 0x11, 0x00


	//----- nvinfo : EIATTR_KPARAM_INFO
	.align		4
.L_407:
        /*0018*/ 	.byte	0x04, 0x17
        /*001a*/ 	.short	(.L_409 - .L_408)
.L_408:
        /*001c*/ 	.word	0x00000000
        /*0020*/ 	.short	0x0001
        /*0022*/ 	.short	0x0008
        /*0024*/ 	.byte	0x00, 0xf5, 0x21, 0x00


	//----- nvinfo : EIATTR_KPARAM_INFO
	.align		4
.L_409:
        /*0028*/ 	.byte	0x04, 0x17
        /*002a*/ 	.short	(.L_411 - .L_410)
.L_410:
        /*002c*/ 	.word	0x00000000
        /*0030*/ 	.short	0x0000
        /*0032*/ 	.short	0x0000
        /*0034*/ 	.byte	0x00, 0xf5, 0x21, 0x00


	//----- nvinfo : EIATTR_SPARSE_MMA_MASK
	.align		4
.L_411:
        /*0038*/ 	.byte	0x03, 0x50
        /*003a*/ 	.short	0x0000


	//----- nvinfo : EIATTR_MAXREG_COUNT
	.align		4
        /*003c*/ 	.byte	0x03, 0x1b
        /*003e*/ 	.short	0x00ff


	//----- nvinfo : EIATTR_MERCURY_ISA_VERSION
	.align		4
        /*0040*/ 	.byte	0x03, 0x5f
        /*0042*/ 	.short	0x0101


	//----- nvinfo : EIATTR_VRC_CTA_INIT_COUNT
	.align		4
        /*0044*/ 	.byte	0x02, 0x4a
	.zero		1
	.zero		1


	//----- nvinfo : EIATTR_EXIT_INSTR_OFFSETS
	.align		4
        /*0048*/ 	.byte	0x04, 0x1c
        /*004a*/ 	.short	(.L_413 - .L_412)


	//   ....[0]....
.L_412:
        /*004c*/ 	.word	0x00000070


	//   ....[1]....
        /*0050*/ 	.word	0x00000110


	//----- nvinfo : EIATTR_CBANK_PARAM_SIZE
	.align		4
.L_413:
        /*0054*/ 	.byte	0x03, 0x19
        /*0056*/ 	.short	0x0014


	//----- nvinfo : EIATTR_PARAM_CBANK
	.align		4
        /*0058*/ 	.byte	0x04, 0x0a
        /*005a*/ 	.short	(.L_415 - .L_414)
	.align		4
.L_414:
        /*005c*/ 	.word	index@(.nv.constant0._Z3cvtIcfEvPT_PKT0_i)
        /*0060*/ 	.short	0x0380
        /*0062*/ 	.short	0x0014


	//----- nvinfo : EIATTR_SW_WAR
	.align		4
.L_415:
        /*0064*/ 	.byte	0x04, 0x36
        /*0066*/ 	.short	(.L_417 - .L_416)
.L_416:
        /*0068*/ 	.word	0x00000008
.L_417:


//--------------------- .nv.info._Z3cvtIifEvPT_PKT0_i --------------------------
	.section	.nv.info._Z3cvtIifEvPT_PKT0_i,"",@"SHT_CUDA_INFO"
	.sectionflags	@""
	.align	4


	//----- nvinfo : EIATTR_CUDA_API_VERSION
	.align		4
        /*0000*/ 	.byte	0x04, 0x37
        /*0002*/ 	.short	(.L_419 - .L_418)
.L_418:
        /*0004*/ 	.word	0x00000082


	//----- nvinfo : EIATTR_KPARAM_INFO
	.align		4
.L_419:
        /*0008*/ 	.byte	0x04, 0x17
        /*000a*/ 	.short	(.L_421 - .L_420)
.L_420:
        /*000c*/ 	.word	0x00000000
        /*0010*/ 	.short	0x0002
        /*0012*/ 	.short	0x0010
        /*0014*/ 	.byte	0x00, 0xf0, 0x11, 0x00


	//----- nvinfo : EIATTR_KPARAM_INFO
	.align		4
.L_421:
        /*0018*/ 	.byte	0x04, 0x17
        /*001a*/ 	.short	(.L_423 - .L_422)
.L_422:
        /*001c*/ 	.word	0x00000000
        /*0020*/ 	.short	0x0001
        /*0022*/ 	.short	0x0008
        /*0024*/ 	.byte	0x00, 0xf5, 0x21, 0x00


	//----- nvinfo : EIATTR_KPARAM_INFO
	.align		4
.L_423:
        /*0028*/ 	.byte	0x04, 0x17
        /*002a*/ 	.short	(.L_425 - .L_424)
.L_424:
        /*002c*/ 	.word	0x00000000
        /*0030*/ 	.short	0x0000
        /*0032*/ 	.short	0x0000
        /*0034*/ 	.byte	0x00, 0xf5, 0x21, 0x00


	//----- nvinfo : EIATTR_SPARSE_MMA_MASK
	.align		4
.L_425:
        /*0038*/ 	.byte	0x03, 0x50
        /*003a*/ 	.short	0x0000


	//----- nvinfo : EIATTR_MAXREG_COUNT
	.align		4
        /*003c*/ 	.byte	0x03, 0x1b
        /*003e*/ 	.short	0x00ff


	//----- nvinfo : EIATTR_MERCURY_ISA_VERSION
	.align		4
        /*0040*/ 	.byte	0x03, 0x5f
        /*0042*/ 	.short	0x0101


	//----- nvinfo : EIATTR_VRC_CTA_INIT_COUNT
	.align		4
        /*0044*/ 	.byte	0x02, 0x4a
	.zero		1
	.zero		1


	//----- nvinfo : EIATTR_EXIT_INSTR_OFFSETS
	.align		4
        /*0048*/ 	.byte	0x04, 0x1c
        /*004a*/ 	.short	(.L_427 - .L_426)


	//   ....[0]....
.L_426:
        /*004c*/ 	.word	0x00000070


	//   ....[1]....
        /*0050*/ 	.word	0x00000100


	//----- nvinfo : EIATTR_CBANK_PARAM_SIZE
	.align		4
.L_427:
        /*0054*/ 	.byte	0x03, 0x19
        /*0056*/ 	.short	0x0014


	//----- nvinfo : EIATTR_PARAM_CBANK
	.align		4
        /*0058*/ 	.byte	0x04, 0x0a
        /*005a*/ 	.short	(.L_429 - .L_428)
	.align		4
.L_428:
        /*005c*/ 	.word	index@(.nv.constant0._Z3cvtIifEvPT_PKT0_i)
        /*0060*/ 	.short	0x0380
        /*0062*/ 	.short	0x0014


	//----- nvinfo : EIATTR_SW_WAR
	.align		4
.L_429:
        /*0064*/ 	.byte	0x04, 0x36
        /*0066*/ 	.short	(.L_431 - .L_430)
.L_430:
        /*0068*/ 	.word	0x00000008
.L_431:


//--------------------- .nv.info._Z3cvtI6__halffEvPT_PKT0_i --------------------------
	.section	.nv.info._Z3cvtI6__halffEvPT_PKT0_i,"",@"SHT_CUDA_INFO"
	.sectionflags	@""
	.align	4


	//----- nvinfo : EIATTR_CUDA_API_VERSION
	.align		4
        /*0000*/ 	.byte	0x04, 0x37
        /*0002*/ 	.short	(.L_433 - .L_432)
.L_432:
        /*0004*/ 	.word	0x00000082


	//----- nvinfo : EIATTR_KPARAM_INFO
	.align		4
.L_433:
        /*0008*/ 	.byte	0x04, 0x17
        /*000a*/ 	.short	(.L_435 - .L_434)
.L_434:
        /*000c*/ 	.word	0x00000000
        /*0010*/ 	.short	0x0002
        /*0012*/ 	.short	0x0010
        /*0014*/ 	.byte	0x00, 0xf0, 0x11, 0x00


	//----- nvinfo : EIATTR_KPARAM_INFO
	.align		4
.L_435:
        /*0018*/ 	.byte	0x04, 0x17
        /*001a*/ 	.short	(.L_437 - .L_436)
.L_436:
        /*001c*/ 	.word	0x00000000
        /*0020*/ 	.short	0x0001
        /*0022*/ 	.short	0x0008
        /*0024*/ 	.byte	0x00, 0xf5, 0x21, 0x00


	//----- nvinfo : EIATTR_KPARAM_INFO
	.align		4
.L_437:
        /*0028*/ 	.byte	0x04, 0x17
        /*002a*/ 	.short	(.L_439 - .L_438)
.L_438:
        /*002c*/ 	.word	0x00000000
        /*0030*/ 	.short	0x0000
        /*0032*/ 	.short	0x0000
        /*0034*/ 	.byte	0x00, 0xf5, 0x21, 0x00


	//----- nvinfo : EIATTR_SPARSE_MMA_MASK
	.align		4
.L_439:
        /*0038*/ 	.byte	0x03, 0x50
        /*003a*/ 	.short	0x0000


	//----- nvinfo : EIATTR_MAXREG_COUNT
	.align		4
        /*003c*/ 	.byte	0x03, 0x1b
        /*003e*/ 	.short	0x00ff


	//----- nvinfo : EIATTR_MERCURY_ISA_VERSION
	.align		4
        /*0040*/ 	.byte	0x03, 0x5f
        /*0042*/ 	.short	0x0101


	//----- nvinfo : EIATTR_VRC_CTA_INIT_COUNT
	.align		4
        /*0044*/ 	.byte	0x02, 0x4a
	.zero		1
	.zero		1


	//----- nvinfo : EIATTR_EXIT_INSTR_OFFSETS
	.align		4
        /*0048*/ 	.byte	0x04, 0x1c
        /*004a*/ 	.short	(.L_441 - .L_440)


	//   ....[0]....
.L_440:
        /*004c*/ 	.word	0x00000070


	//   ....[1]....
        /*0050*/ 	.word	0x00000100


	//----- nvinfo : EIATTR_CBANK_PARAM_SIZE
	.align		4
.L_441:
        /*0054*/ 	.byte	0x03, 0x19
        /*0056*/ 	.short	0x0014


	//----- nvinfo : EIATTR_PARAM_CBANK
	.align		4
        /*0058*/ 	.byte	0x04, 0x0a
        /*005a*/ 	.short	(.L_443 - .L_442)
	.align		4
.L_442:
        /*005c*/ 	.word	index@(.nv.constant0._Z3cvtI6__halffEvPT_PKT0_i)
        /*0060*/ 	.short	0x0380
        /*0062*/ 	.short	0x0014


	//----- nvinfo : EIATTR_SW_WAR
	.align		4
.L_443:
        /*0064*/ 	.byte	0x04, 0x36
        /*0066*/ 	.short	(.L_445 - .L_444)
.L_444:
        /*0068*/ 	.word	0x00000008
.L_445:


//--------------------- .nv.info._Z3cvtIffEvPT_PKT0_i --------------------------
	.section	.nv.info._Z3cvtIffEvPT_PKT0_i,"",@"SHT_CUDA_INFO"
	.sectionflags	@""
	.align	4


	//----- nvinfo : EIATTR_CUDA_API_VERSION
	.align		4
        /*0000*/ 	.byte	0x04, 0x37
        /*0002*/ 	.short	(.L_447 - .L_446)
.L_446:
        /*0004*/ 	.word	0x00000082


	//----- nvinfo : EIATTR_KPARAM_INFO
	.align		4
.L_447:
        /*0008*/ 	.byte	0x04, 0x17
        /*000a*/ 	.short	(.L_449 - .L_448)
.L_448:
        /*000c*/ 	.word	0x00000000
        /*0010*/ 	.short	0x0002
        /*0012*/ 	.short	0x0010
        /*0014*/ 	.byte	0x00, 0xf0, 0x11, 0x00


	//----- nvinfo : EIATTR_KPARAM_INFO
	.align		4
.L_449:
        /*0018*/ 	.byte	0x04, 0x17
        /*001a*/ 	.short	(.L_451 - .L_450)
.L_450:
        /*001c*/ 	.word	0x00000000
        /*0020*/ 	.short	0x0001
        /*0022*/ 	.short	0x0008
        /*0024*/ 	.byte	0x00, 0xf5, 0x21, 0x00


	//----- nvinfo : EIATTR_KPARAM_INFO
	.align		4
.L_451:
        /*0028*/ 	.byte	0x04, 0x17
        /*002a*/ 	.short	(.L_453 - .L_452)
.L_452:
        /*002c*/ 	.word	0x00000000
        /*0030*/ 	.short	0x0000
        /*0032*/ 	.short	0x0000
        /*0034*/ 	.byte	0x00, 0xf5, 0x21, 0x00


	//----- nvinfo : EIATTR_SPARSE_MMA_MASK
	.align		4
.L_453:
        /*0038*/ 	.byte	0x03, 0x50
        /*003a*/ 	.short	0x0000


	//----- nvinfo : EIATTR_MAXREG_COUNT
	.align		4
        /*003c*/ 	.byte	0x03, 0x1b
        /*003e*/ 	.short	0x00ff


	//----- nvinfo : EIATTR_MERCURY_ISA_VERSION
	.align		4
        /*0040*/ 	.byte	0x03, 0x5f
        /*0042*/ 	.short	0x0101


	//----- nvinfo : EIATTR_VRC_CTA_INIT_COUNT
	.align		4
        /*0044*/ 	.byte	0x02, 0x4a
	.zero		1
	.zero		1


	//----- nvinfo : EIATTR_EXIT_INSTR_OFFSETS
	.align		4
        /*0048*/ 	.byte	0x04, 0x1c
        /*004a*/ 	.short	(.L_455 - .L_454)


	//   ....[0]....
.L_454:
        /*004c*/ 	.word	0x00000070


	//   ....[1]....
        /*0050*/ 	.word	0x000000f0


	//----- nvinfo : EIATTR_CBANK_PARAM_SIZE
	.align		4
.L_455:
        /*0054*/ 	.byte	0x03, 0x19
        /*0056*/ 	.short	0x0014


	//----- nvinfo : EIATTR_PARAM_CBANK
	.align		4
        /*0058*/ 	.byte	0x04, 0x0a
        /*005a*/ 	.short	(.L_457 - .L_456)
	.align		4
.L_456:
        /*005c*/ 	.word	index@(.nv.constant0._Z3cvtIffEvPT_PKT0_i)
        /*0060*/ 	.short	0x0380
        /*0062*/ 	.short	0x0014


	//----- nvinfo : EIATTR_SW_WAR
	.align		4
.L_457:
        /*0064*/ 	.byte	0x04, 0x36
        /*0066*/ 	.short	(.L_459 - .L_458)
.L_458:
        /*0068*/ 	.word	0x00000008
.L_459:


//--------------------- .nv.info._Z3cvtIh6__halfEvPT_PKT0_i --------------------------
	.section	.nv.info._Z3cvtIh6__halfEvPT_PKT0_i,"",@"SHT_CUDA_INFO"
	.sectionflags	@""
	.align	4


	//----- nvinfo : EIATTR_CUDA_API_VERSION
	.align		4
        /*0000*/ 	.byte	0x04, 0x37
        /*0002*/ 	.short	(.L_461 - .L_460)
.L_460:
        /*0004*/ 	.word	0x00000082


	//----- nvinfo : EIATTR_KPARAM_INFO
	.align		4
.L_461:
        /*0008*/ 	.byte	0x04, 0x17
        /*000a*/ 	.short	(.L_463 - .L_462)
.L_462:
        /*000c*/ 	.word	0x00000000
        /*0010*/ 	.short	0x0002
        /*0012*/ 	.short	0x0010
        /*0014*/ 	.byte	0x00, 0xf0, 0x11, 0x00


	//----- nvinfo : EIATTR_KPARAM_INFO
	.align		4
.L_463:
        /*0018*/ 	.byte	0x04, 0x17
        /*001a*/ 	.short	(.L_465 - .L_464)
.L_464:
        /*001c*/ 	.word	0x00000000
        /*0020*/ 	.short	0x0001
        /*0022*/ 	.short	0x0008
        /*0024*/ 	.byte	0x00, 0xf5, 0x21, 0x00


	//----- nvinfo : EIATTR_KPARAM_INFO
	.align		4
.L_465:
        /*0028*/ 	.byte	0x04, 0x17
        /*002a*/ 	.short	(.L_467 - .L_466)
.L_466:
        /*002c*/ 	.word	0x00000000
        /*0030*/ 	.short	0x0000
        /*0032*/ 	.short	0x0000
        /*0034*/ 	.byte	0x00, 0xf5, 0x21, 0x00


	//----- nvinfo : EIATTR_SPARSE_MMA_MASK
	.align		4
.L_467:
        /*0038*/ 	.byte	0x03, 0x50
        /*003a*/ 	.short	0x0000


	//----- nvinfo : EIATTR_MAXREG_COUNT
	.align		4
        /*003c*/ 	.byte	0x03, 0x1b
        /*003e*/ 	.short	0x00ff


	//----- nvinfo : EIATTR_MERCURY_ISA_VERSION
	.align		4
        /*0040*/ 	.byte	0x03, 0x5f
        /*0042*/ 	.short	0x0101


	//----- nvinfo : EIATTR_VRC_CTA_INIT_COUNT
	.align		4
        /*0044*/ 	.byte	0x02, 0x4a
	.zero		1
	.zero		1


	//----- nvinfo : EIATTR_EXIT_INSTR_OFFSETS
	.align		4
        /*0048*/ 	.byte	0x04, 0x1c
        /*004a*/ 	.short	(.L_469 - .L_468)


	//   ....[0]....
.L_468:
        /*004c*/ 	.word	0x00000070


	//   ....[1]....
        /*0050*/ 	.word	0x00000110


	//----- nvinfo : EIATTR_CBANK_PARAM_SIZE
	.align		4
.L_469:
        /*0054*/ 	.byte	0x03, 0x19
        /*0056*/ 	.short	0x0014


	//----- nvinfo : EIATTR_PARAM_CBANK
	.align		4
        /*0058*/ 	.byte	0x04, 0x0a
        /*005a*/ 	.short	(.L_471 - .L_470)
	.align		4
.L_470:
        /*005c*/ 	.word	index@(.nv.constant0._Z3cvtIh6__halfEvPT_PKT0_i)
        /*0060*/ 	.short	0x0380
        /*0062*/ 	.short	0x0014


	//----- nvinfo : EIATTR_SW_WAR
	.align		4
.L_471:
        /*0064*/ 	.byte	0x04, 0x36
        /*0066*/ 	.short	(.L_473 - .L_472)
.L_472:
        /*0068*/ 	.word	0x00000008
.L_473:


//--------------------- .nv.info._Z3cvtIc6__halfEvPT_PKT0_i --------------------------
	.section	.nv.info._Z3cvtIc6__halfEvPT_PKT0_i,"",@"SHT_CUDA_INFO"
	.sectionflags	@""
	.align	4


	//----- nvinfo : EIATTR_CUDA_API_VERSION
	.align		4
        /*0000*/ 	.byte	0x04, 0x37
        /*0002*/ 	.short	(.L_475 - .L_474)
.L_474:
        /*0004*/ 	.word	0x00000082


	//----- nvinfo : EIATTR_KPARAM_INFO
	.align		4
.L_475:
        /*0008*/ 	.byte	0x04, 0x17
        /*000a*/ 	.short	(.L_477 - .L_476)
.L_476:
        /*000c*/ 	.word	0x00000000
        /*0010*/ 	.short	0x0002
        /*0012*/ 	.short	0x0010
        /*0014*/ 	.byte	0x00, 0xf0, 0x11, 0x00


	//----- nvinfo : EIATTR_KPARAM_INFO
	.align		4
.L_477:
        /*0018*/ 	.byte	0x04, 0x17
        /*001a*/ 	.short	(.L_479 - .L_478)
.L_478:
        /*001c*/ 	.word	0x00000000
        /*0020*/ 	.short	0x0001
        /*0022*/ 	.short	0x0008
        /*0024*/ 	.byte	0x00, 0xf5, 0x21, 0x00


	//----- nvinfo : EIATTR_KPARAM_INFO
	.align		4
.L_479:
        /*0028*/ 	.byte	0x04, 0x17
        /*002a*/ 	.short	(.L_481 - .L_480)
.L_480:
        /*002c*/ 	.word	0x00000000
        /*0030*/ 	.short	0x0000
        /*0032*/ 	.short	0x0000
        /*0034*/ 	.byte	0x00, 0xf5, 0x21, 0x00


	//----- nvinfo : EIATTR_SPARSE_MMA_MASK
	.align		4
.L_481:
        /*0038*/ 	.byte	0x03, 0x50
        /*003a*/ 	.short	0x0000


	//----- nvinfo : EIATTR_MAXREG_COUNT
	.align		4
        /*003c*/ 	.byte	0x03, 0x1b
        /*003e*/ 	.short	0x00ff


	//----- nvinfo : EIATTR_MERCURY_ISA_VERSION
	.align		4
        /*0040*/ 	.byte	0x03, 0x5f
        /*0042*/ 	.short	0x0101


	//----- nvinfo : EIATTR_VRC_CTA_INIT_COUNT
	.align		4
        /*0044*/ 	.byte	0x02, 0x4a
	.zero		1
	.zero		1


	//----- nvinfo : EIATTR_EXIT_INSTR_OFFSETS
	.align		4
        /*0048*/ 	.byte	0x04, 0x1c
        /*004a*/ 	.short	(.L_483 - .L_482)


	//   ....[0]....
.L_482:
        /*004c*/ 	.word	0x00000070


	//   ....[1]....
        /*0050*/ 	.word	0x00000110


	//----- nvinfo : EIATTR_CBANK_PARAM_SIZE
	.align		4
.L_483:
        /*0054*/ 	.byte	0x03, 0x19
        /*0056*/ 	.short	0x0014


	//----- nvinfo : EIATTR_PARAM_CBANK
	.align		4
        /*0058*/ 	.byte	0x04, 0x0a
        /*005a*/ 	.short	(.L_485 - .L_484)
	.align		4
.L_484:
        /*005c*/ 	.word	index@(.nv.constant0._Z3cvtIc6__halfEvPT_PKT0_i)
        /*0060*/ 	.short	0x0380
        /*0062*/ 	.short	0x0014


	//----- nvinfo : EIATTR_SW_WAR
	.align		4
.L_485:
        /*0064*/ 	.byte	0x04, 0x36
        /*0066*/ 	.short	(.L_487 - .L_486)
.L_486:
        /*0068*/ 	.word	0x00000008
.L_487:


//--------------------- .nv.info._Z3cvtIi6__halfEvPT_PKT0_i --------------------------
	.section	.nv.info._Z3cvtIi6__halfEvPT_PKT0_i,"",@"SHT_CUDA_INFO"
	.sectionflags	@""
	.align	4


	//----- nvinfo : EIATTR_CUDA_API_VERSION
	.align		4
        /*0000*/ 	.byte	0x04, 0x37
        /*0002*/ 	.short	(.L_489 - .L_488)
.L_488:
        /*0004*/ 	.word	0x00000082


	//----- nvinfo : EIATTR_KPARAM_INFO
	.align		4
.L_489:
        /*0008*/ 	.byte	0x04, 0x17
        /*000a*/ 	.short	(.L_491 - .L_490)
.L_490:
        /*000c*/ 	.word	0x00000000
        /*0010*/ 	.short	0x0002
        /*0012*/ 	.short	0x0010
        /*0014*/ 	.byte	0x00, 0xf0, 0x11, 0x00


	//----- nvinfo : EIATTR_KPARAM_INFO
	.align		4
.L_491:
        /*0018*/ 	.byte	0x04, 0x17
        /*001a*/ 	.short	(.L_493 - .L_492)
.L_492:
        /*001c*/ 	.word	0x00000000
        /*0020*/ 	.short	0x0001
        /*0022*/ 	.short	0x0008
        /*0024*/ 	.byte	0x00, 0xf5, 0x21, 0x00


	//----- nvinfo : EIATTR_KPARAM_INFO
	.align		4
.L_493:
        /*0028*/ 	.byte	0x04, 0x17
        /*002a*/ 	.short	(.L_495 - .L_494)
.L_494:
        /*002c*/ 	.word	0x00000000
        /*0030*/ 	.short	0x0000
        /*0032*/ 	.short	0x0000
        /*0034*/ 	.byte	0x00, 0xf5, 0x21, 0x00


	//----- nvinfo : EIATTR_SPARSE_MMA_MASK
	.align		4
.L_495:
        /*0038*/ 	.byte	0x03, 0x50
        /*003a*/ 	.short	0x0000


	//----- nvinfo : EIATTR_MAXREG_COUNT
	.align		4
        /*003c*/ 	.byte	0x03, 0x1b
        /*003e*/ 	.short	0x00ff


	//----- nvinfo : EIATTR_MERCURY_ISA_VERSION
	.align		4
        /*0040*/ 	.byte	0x03, 0x5f
        /*0042*/ 	.short	0x0101


	//----- nvinfo : EIATTR_VRC_CTA_INIT_COUNT
	.align		4
        /*0044*/ 	.byte	0x02, 0x4a
	.zero		1
	.zero		1


	//----- nvinfo : EIATTR_EXIT_INSTR_OFFSETS
	.align		4
        /*0048*/ 	.byte	0x04, 0x1c
        /*004a*/ 	.short	(.L_497 - .L_496)


	//   ....[0]....
.L_496:
        /*004c*/ 	.word	0x00000070


	//   ....[1]....
        /*0050*/ 	.word	0x00000100


	//----- nvinfo : EIATTR_CBANK_PARAM_SIZE
	.align		4
.L_497:
        /*0054*/ 	.byte	0x03, 0x19
        /*0056*/ 	.short	0x0014


	//----- nvinfo : EIATTR_PARAM_CBANK
	.align		4
        /*0058*/ 	.byte	0x04, 0x0a
        /*005a*/ 	.short	(.L_499 - .L_498)
	.align		4
.L_498:
        /*005c*/ 	.word	index@(.nv.constant0._Z3cvtIi6__halfEvPT_PKT0_i)
        /*0060*/ 	.short	0x0380
        /*0062*/ 	.short	0x0014


	//----- nvinfo : EIATTR_SW_WAR
	.align		4
.L_499:
        /*0064*/ 	.byte	0x04, 0x36
        /*0066*/ 	.short	(.L_501 - .L_500)
.L_500:
        /*0068*/ 	.word	0x00000008
.L_501:


//--------------------- .nv.info._Z3cvtIf6__halfEvPT_PKT0_i --------------------------
	.section	.nv.info._Z3cvtIf6__halfEvPT_PKT0_i,"",@"SHT_CUDA_INFO"
	.sectionflags	@""
	.align	4


	//----- nvinfo : EIATTR_CUDA_API_VERSION
	.align		4
        /*0000*/ 	.byte	0x04, 0x37
        /*0002*/ 	.short	(.L_503 - .L_502)
.L_502:
        /*0004*/ 	.word	0x00000082


	//----- nvinfo : EIATTR_KPARAM_INFO
	.align		4
.L_503:
        /*0008*/ 	.byte	0x04, 0x17
        /*000a*/ 	.short	(.L_505 - .L_504)
.L_504:
        /*000c*/ 	.word	0x00000000
        /*0010*/ 	.short	0x0002
        /*0012*/ 	.short	0x0010
        /*0014*/ 	.byte	0x00, 0xf0, 0x11, 0x00


	//----- nvinfo : EIATTR_KPARAM_INFO
	.align		4
.L_505:
        /*0018*/ 	.byte	0x04, 0x17
        /*001a*/ 	.short	(.L_507 - .L_506)
.L_506:
        /*001c*/ 	.word	0x00000000
        /*0020*/ 	.short	0x0001
        /*0022*/ 	.short	0x0008
        /*0024*/ 	.byte	0x00, 0xf5, 0x21, 0x00


	//----- nvinfo : EIATTR_KPARAM_INFO
	.align		4
.L_507:
        /*0028*/ 	.byte	0x04, 0x17
        /*002a*/ 	.short	(.L_509 - .L_508)
.L_508:
        /*002c*/ 	.word	0x00000000
        /*0030*/ 	.short	0x0000
        /*0032*/ 	.short	0x0000
        /*0034*/ 	.byte	0x00, 0xf5, 0x21, 0x00


	//----- nvinfo : EIATTR_SPARSE_MMA_MASK
	.align		4
.L_509:
        /*0038*/ 	.byte	0x03, 0x50
        /*003a*/ 	.short	0x0000


	//----- nvinfo : EIATTR_MAXREG_COUNT
	.align		4
        /*003c*/ 	.byte	0x03, 0x1b
        /*003e*/ 	.short	0x00ff


	//----- nvinfo : EIATTR_MERCURY_ISA_VERSION
	.align		4
        /*0040*/ 	.byte	0x03, 0x5f
        /*0042*/ 	.short	0x0101


	//----- nvinfo : EIATTR_VRC_CTA_INIT_COUNT
	.align		4
        /*0044*/ 	.byte	0x02, 0x4a
	.zero		1
	.zero		1


	//----- nvinfo : EIATTR_EXIT_INSTR_OFFSETS
	.align		4
        /*0048*/ 	.byte	0x04, 0x1c
        /*004a*/ 	.short	(.L_511 - .L_510)


	//   ....[0]....
.L_510:
        /*004c*/ 	.word	0x00000070


	//   ....[1]....
        /*0050*/ 	.word	0x00000100


	//----- nvinfo : EIATTR_CBANK_PARAM_SIZE
	.align		4
.L_511:
        /*0054*/ 	.byte	0x03, 0x19
        /*0056*/ 	.short	0x0014


	//----- nvinfo : EIATTR_PARAM_CBANK
	.align		4
        /*0058*/ 	.byte	0x04, 0x0a
        /*005a*/ 	.short	(.L_513 - .L_512)
	.align		4
.L_512:
        /*005c*/ 	.word	index@(.nv.constant0._Z3cvtIf6__halfEvPT_PKT0_i)
        /*0060*/ 	.short	0x0380
        /*0062*/ 	.short	0x0014


	//----- nvinfo : EIATTR_SW_WAR
	.align		4
.L_513:
        /*0064*/ 	.byte	0x04, 0x36
        /*0066*/ 	.short	(.L_515 - .L_514)
.L_514:
        /*0068*/ 	.word	0x00000008
.L_515:


//--------------------- .nv.info._Z3cvtI6__halfS0_EvPT_PKT0_i --------------------------
	.section	.nv.info._Z3cvtI6__halfS0_EvPT_PKT0_i,"",@"SHT_CUDA_INFO"
	.sectionflags	@""
	.align	4


	//----- nvinfo : EIATTR_CUDA_API_VERSION
	.align		4
        /*0000*/ 	.byte	0x04, 0x37
        /*0002*/ 	.short	(.L_517 - .L_516)
.L_516:
        /*0004*/ 	.word	0x00000082


	//----- nvinfo : EIATTR_KPARAM_INFO
	.align		4
.L_517:
        /*0008*/ 	.byte	0x04, 0x17
        /*000a*/ 	.short	(.L_519 - .L_518)
.L_518:
        /*000c*/ 	.word	0x00000000
        /*0010*/ 	.short	0x0002
        /*0012*/ 	.short	0x0010
        /*0014*/ 	.byte	0x00, 0xf0, 0x11, 0x00


	//----- nvinfo : EIATTR_KPARAM_INFO
	.align		4
.L_519:
        /*0018*/ 	.byte	0x04, 0x17
        /*001a*/ 	.short	(.L_521 - .L_520)
.L_520:
        /*001c*/ 	.word	0x00000000
        /*0020*/ 	.short	0x0001
        /*0022*/ 	.short	0x0008
        /*0024*/ 	.byte	0x00, 0xf5, 0x21, 0x00


	//----- nvinfo : EIATTR_KPARAM_INFO
	.align		4
.L_521:
        /*0028*/ 	.byte	0x04, 0x17
        /*002a*/ 	.short	(.L_523 - .L_522)
.L_522:
        /*002c*/ 	.word	0x00000000
        /*0030*/ 	.short	0x0000
        /*0032*/ 	.short	0x0000
        /*0034*/ 	.byte	0x00, 0xf5, 0x21, 0x00


	//----- nvinfo : EIATTR_SPARSE_MMA_MASK
	.align		4
.L_523:
        /*0038*/ 	.byte	0x03, 0x50
        /*003a*/ 	.short	0x0000


	//----- nvinfo : EIATTR_MAXREG_COUNT
	.align		4
        /*003c*/ 	.byte	0x03, 0x1b
        /*003e*/ 	.short	0x00ff


	//----- nvinfo : EIATTR_MERCURY_ISA_VERSION
	.align		4
        /*0040*/ 	.byte	0x03, 0x5f
        /*0042*/ 	.short	0x0101


	//----- nvinfo : EIATTR_VRC_CTA_INIT_COUNT
	.align		4
        /*0044*/ 	.byte	0x02, 0x4a
	.zero		1
	.zero		1


	//----- nvinfo : EIATTR_EXIT_INSTR_OFFSETS
	.align		4
        /*0048*/ 	.byte	0x04, 0x1c
        /*004a*/ 	.short	(.L_525 - .L_524)


	//   ....[0]....
.L_524:
        /*004c*/ 	.word	0x00000070


	//   ....[1]....
        /*0050*/ 	.word	0x000000f0


	//----- nvinfo : EIATTR_CBANK_PARAM_SIZE
	.align		4
.L_525:
        /*0054*/ 	.byte	0x03, 0x19
        /*0056*/ 	.short	0x0014


	//----- nvinfo : EIATTR_PARAM_CBANK
	.align		4
        /*0058*/ 	.byte	0x04, 0x0a
        /*005a*/ 	.short	(.L_527 - .L_526)
	.align		4
.L_526:
        /*005c*/ 	.word	index@(.nv.constant0._Z3cvtI6__halfS0_EvPT_PKT0_i)
        /*0060*/ 	.short	0x0380
        /*0062*/ 	.short	0x0014


	//----- nvinfo : EIATTR_SW_WAR
	.align		4
.L_527:
        /*0064*/ 	.byte	0x04, 0x36
        /*0066*/ 	.short	(.L_529 - .L_528)
.L_528:
        /*0068*/ 	.word	0x00000008
.L_529:


//--------------------- .nv.info._Z3cvtIh13__nv_bfloat16EvPT_PKT0_i --------------------------
	.section	.nv.info._Z3cvtIh13__nv_bfloat16EvPT_PKT0_i,"",@"SHT_CUDA_INFO"
	.sectionflags	@""
	.align	4


	//----- nvinfo : EIATTR_CUDA_API_VERSION
	.align		4
        /*0000*/ 	.byte	0x04, 0x37
        /*0002*/ 	.short	(.L_531 - .L_530)
.L_530:
        /*0004*/ 	.word	0x00000082


	//----- nvinfo : EIATTR_KPARAM_INFO
	.align		4
.L_531:
        /*0008*/ 	.byte	0x04, 0x17
        /*000a*/ 	.short	(.L_533 - .L_532)
.L_532:
        /*000c*/ 	.word	0x00000000
        /*0010*/ 	.short	0x0002
        /*0012*/ 	.short	0x0010
        /*0014*/ 	.byte	0x00, 0xf0, 0x11, 0x00


	//----- nvinfo : EIATTR_KPARAM_INFO
	.align		4
.L_533:
        /*0018*/ 	.byte	0x04, 0x17
        /*001a*/ 	.short	(.L_535 - .L_534)
.L_534:
        /*001c*/ 	.word	0x00000000
        /*0020*/ 	.short	0x0001
        /*0022*/ 	.short	0x0008
        /*0024*/ 	.byte	0x00, 0xf5, 0x21, 0x00


	//----- nvinfo : EIATTR_KPARAM_INFO
	.align		4
.L_535:
        /*0028*/ 	.byte	0x04, 0x17
        /*002a*/ 	.short	(.L_537 - .L_536)
.L_536:
        /*002c*/ 	.word	0x00000000
        /*0030*/ 	.short	0x0000
        /*0032*/ 	.short	0x0000
        /*0034*/ 	.byte	0x00, 0xf5, 0x21, 0x00


	//----- nvinfo : EIATTR_SPARSE_MMA_MASK
	.align		4
.L_537:
        /*0038*/ 	.byte	0x03, 0x50
        /*003a*/ 	.short	0x0000


	//----- nvinfo : EIATTR_MAXREG_COUNT
	.align		4
        /*003c*/ 	.byte	0x03, 0x1b
        /*003e*/ 	.short	0x00ff


	//----- nvinfo : EIATTR_MERCURY_ISA_VERSION
	.align		4
        /*0040*/ 	.byte	0x03, 0x5f
        /*0042*/ 	.short	0x0101


	//----- nvinfo : EIATTR_VRC_CTA_INIT_COUNT
	.align		4
        /*0044*/ 	.byte	0x02, 0x4a
	.zero		1
	.zero		1


	//----- nvinfo : EIATTR_EXIT_INSTR_OFFSETS
	.align		4
        /*0048*/ 	.byte	0x04, 0x1c
        /*004a*/ 	.short	(.L_539 - .L_538)


	//   ....[0]....
.L_538:
        /*004c*/ 	.word	0x00000070


	//   ....[1]....
        /*0050*/ 	.word	0x00000120


	//----- nvinfo : EIATTR_CBANK_PARAM_SIZE
	.align		4
.L_539:
        /*0054*/ 	.byte	0x03, 0x19
        /*0056*/ 	.short	0x0014


	//----- nvinfo : EIATTR_PARAM_CBANK
	.align		4
        /*0058*/ 	.byte	0x04, 0x0a
        /*005a*/ 	.short	(.L_541 - .L_540)
	.align		4
.L_540:
        /*005c*/ 	.word	index@(.nv.constant0._Z3cvtIh13__nv_bfloat16EvPT_PKT0_i)
        /*0060*/ 	.short	0x0380
        /*0062*/ 	.short	0x0014


	//----- nvinfo : EIATTR_SW_WAR
	.align		4
.L_541:
        /*0064*/ 	.byte	0x04, 0x36
        /*0066*/ 	.short	(.L_543 - .L_542)
.L_542:
        /*0068*/ 	.word	0x00000008
.L_543:


//--------------------- .nv.info._Z3cvtIc13__nv_bfloat16EvPT_PKT0_i --------------------------
	.section	.nv.info._Z3cvtIc13__nv_bfloat16EvPT_PKT0_i,"",@"SHT_CUDA_INFO"
	.sectionflags	@""
	.align	4


	//----- nvinfo : EIATTR_CUDA_API_VERSION
	.align		4
        /*0000*/ 	.byte	0x04, 0x37
        /*0002*/ 	.short	(.L_545 - .L_544)
.L_544:
        /*0004*/ 	.word	0x00000082


	//----- nvinfo : EIATTR_KPARAM_INFO
	.align		4
.L_545:
        /*0008*/ 	.byte	0x04, 0x17
        /*000a*/ 	.short	(.L_547 - .L_546)
.L_546:
        /*000c*/ 	.word	0x00000000
        /*0010*/ 	.short	0x0002
        /*0012*/ 	.short	0x0010
        /*0014*/ 	.byte	0x00, 0xf0, 0x11, 0x00


	//----- nvinfo : EIATTR_KPARAM_INFO
	.align		4
.L_547:
        /*0018*/ 	.byte	0x04, 0x17
        /*001a*/ 	.short	(.L_549 - .L_548)
.L_548:
        /*001c*/ 	.word	0x00000000
        /*0020*/ 	.short	0x0001
        /*0022*/ 	.short	0x0008
        /*0024*/ 	.byte	0x00, 0xf5, 0x21, 0x00


	//----- nvinfo : EIATTR_KPARAM_INFO
	.align		4
.L_549:
        /*0028*/ 	.byte	0x04, 0x17
        /*002a*/ 	.short	(.L_551 - .L_550)
.L_550:
        /*002c*/ 	.word	0x00000000
        /*0030*/ 	.short	0x0000
        /*0032*/ 	.short	0x0000
        /*0034*/ 	.byte	0x00, 0xf5, 0x21, 0x00


	//----- nvinfo : EIATTR_SPARSE_MMA_MASK
	.align		4
.L_551:
        /*0038*/ 	.byte	0x03, 0x50
        /*003a*/ 	.short	0x0000


	//----- nvinfo : EIATTR_MAXREG_COUNT
	.align		4
        /*003c*/ 	.byte	0x03, 0x1b
        /*003e*/ 	.short	0x00ff


	//----- nvinfo : EIATTR_MERCURY_ISA_VERSION
	.align		4
        /*0040*/ 	.byte	0x03, 0x5f
        /*0042*/ 	.short	0x0101


	//----- nvinfo : EIATTR_VRC_CTA_INIT_COUNT
	.align		4
        /*0044*/ 	.byte	0x02, 0x4a
	.zero		1
	.zero		1


	//----- nvinfo : EIATTR_EXIT_INSTR_OFFSETS
	.align		4
        /*0048*/ 	.byte	0x04, 0x1c
        /*004a*/ 	.short	(.L_553 - .L_552)


	//   ....[0]....
.L_552:
        /*004c*/ 	.word	0x00000070


	//   ....[1]....
        /*0050*/ 	.word	0x00000120


	//----- nvinfo : EIATTR_CBANK_PARAM_SIZE
	.align		4
.L_553:
        /*0054*/ 	.byte	0x03, 0x19
        /*0056*/ 	.short	0x0014


	//----- nvinfo : EIATTR_PARAM_CBANK
	.align		4
        /*0058*/ 	.byte	0x04, 0x0a
        /*005a*/ 	.short	(.L_555 - .L_554)
	.align		4
.L_554:
        /*005c*/ 	.word	index@(.nv.constant0._Z3cvtIc13__nv_bfloat16EvPT_PKT0_i)
        /*0060*/ 	.short	0x0380
        /*0062*/ 	.short	0x0014


	//----- nvinfo : EIATTR_SW_WAR
	.align		4
.L_555:
        /*0064*/ 	.byte	0x04, 0x36
        /*0066*/ 	.short	(.L_557 - .L_556)
.L_556:
        /*0068*/ 	.word	0x00000008
.L_557:


//--------------------- .nv.info._Z3cvtIi13__nv_bfloat16EvPT_PKT0_i --------------------------
	.section	.nv.info._Z3cvtIi13__nv_bfloat16EvPT_PKT0_i,"",@"SHT_CUDA_INFO"
	.sectionflags	@""
	.align	4


	//----- nvinfo : EIATTR_CUDA_API_VERSION
	.align		4
        /*0000*/ 	.byte	0x04, 0x37
        /*0002*/ 	.short	(.L_559 - .L_558)
.L_558:
        /*0004*/ 	.word	0x00000082


	//----- nvinfo : EIATTR_KPARAM_INFO
	.align		4
.L_559:
        /*0008*/ 	.byte	0x04, 0x17
        /*000a*/ 	.short	(.L_561 - .L_560)
.L_560:
        /*000c*/ 	.word	0x00000000
        /*0010*/ 	.short	0x0002
        /*0012*/ 	.short	0x0010
        /*0014*/ 	.byte	0x00, 0xf0, 0x11, 0x00


	//----- nvinfo : EIATTR_KPARAM_INFO
	.align		4
.L_561:
        /*0018*/ 	.byte	0x04, 0x17
        /*001a*/ 	.short	(.L_563 - .L_562)
.L_562:
        /*001c*/ 	.word	0x00000000
        /*0020*/ 	.short	0x0001
        /*0022*/ 	.short	0x0008
        /*0024*/ 	.byte	0x00, 0xf5, 0x21, 0x00


	//----- nvinfo : EIATTR_KPARAM_INFO
	.align		4
.L_563:
        /*0028*/ 	.byte	0x04, 0x17
        /*002a*/ 	.short	(.L_565 - .L_564)
.L_564:
        /*002c*/ 	.word	0x00000000
        /*0030*/ 	.short	0x0000
        /*0032*/ 	.short	0x0000
        /*0034*/ 	.byte	0x00, 0xf5, 0x21, 0x00


	//----- nvinfo : EIATTR_SPARSE_MMA_MASK
	.align		4
.L_565:
        /*0038*/ 	.byte	0x03, 0x50
        /*003a*/ 	.short	0x0000


	//----- nvinfo : EIATTR_MAXREG_COUNT
	.align		4
        /*003c*/ 	.byte	0x03, 0x1b
        /*003e*/ 	.short	0x00ff


	//----- nvinfo : EIATTR_MERCURY_ISA_VERSION
	.align		4
        /*0040*/ 	.byte	0x03, 0x5f
        /*0042*/ 	.short	0x0101


	//----- nvinfo : EIATTR_VRC_CTA_INIT_COUNT
	.align		4
        /*0044*/ 	.byte	0x02, 0x4a
	.zero		1
	.zero		1


	//----- nvinfo : EIATTR_EXIT_INSTR_OFFSETS
	.align		4
        /*0048*/ 	.byte	0x04, 0x1c
        /*004a*/ 	.short	(.L_567 - .L_566)


	//   ....[0]....
.L_566:
        /*004c*/ 	.word	0x00000070


	//   ....[1]....
        /*0050*/ 	.word	0x00000100


	//----- nvinfo : EIATTR_CBANK_PARAM_SIZE
	.align		4
.L_567:
        /*0054*/ 	.byte	0x03, 0x19
        /*0056*/ 	.short	0x0014


	//----- nvinfo : EIATTR_PARAM_CBANK
	.align		4
        /*0058*/ 	.byte	0x04, 0x0a
        /*005a*/ 	.short	(.L_569 - .L_568)
	.align		4
.L_568:
        /*005c*/ 	.word	index@(.nv.constant0._Z3cvtIi13__nv_bfloat16EvPT_PKT0_i)
        /*0060*/ 	.short	0x0380
        /*0062*/ 	.short	0x0014


	//----- nvinfo : EIATTR_SW_WAR
	.align		4
.L_569:
        /*0064*/ 	.byte	0x04, 0x36
        /*0066*/ 	.short	(.L_571 - .L_570)
.L_570:
        /*0068*/ 	.word	0x00000008
.L_571:


//--------------------- .nv.info._Z3cvtIf13__nv_bfloat16EvPT_PKT0_i --------------------------
	.section	.nv.info._Z3cvtIf13__nv_bfloat16EvPT_PKT0_i,"",@"SHT_CUDA_INFO"
	.sectionflags	@""
	.align	4


	//----- nvinfo : EIATTR_CUDA_API_VERSION
	.align		4
        /*0000*/ 	.byte	0x04, 0x37
        /*0002*/ 	.short	(.L_573 - .L_572)
.L_572:
        /*0004*/ 	.word	0x00000082


	//----- nvinfo : EIATTR_KPARAM_INFO
	.align		4
.L_573:
        /*0008*/ 	.byte	0x04, 0x17
        /*000a*/ 	.short	(.L_575 - .L_574)
.L_574:
        /*000c*/ 	.word	0x00000000
        /*0010*/ 	.short	0x0002
        /*0012*/ 	.short	0x0010
        /*0014*/ 	.byte	0x00, 0xf0, 0x11, 0x00


	//----- nvinfo : EIATTR_KPARAM_INFO
	.align		4
.L_575:
        /*0018*/ 	.byte	0x04, 0x17
        /*001a*/ 	.short	(.L_577 - .L_576)
.L_576:
        /*001c*/ 	.word	0x00000000
        /*0020*/ 	.short	0x0001
        /*0022*/ 	.short	0x0008
        /*0024*/ 	.byte	0x00, 0xf5, 0x21, 0x00


	//----- nvinfo : EIATTR_KPARAM_INFO
	.align		4
.L_577:
        /*0028*/ 	.byte	0x04, 0x17
        /*002a*/ 	.short	(.L_579 - .L_578)
.L_578:
        /*002c*/ 	.word	0x00000000
        /*0030*/ 	.short	0x0000
        /*0032*/ 	.short	0x0000
        /*0034*/ 	.byte	0x00, 0xf5, 0x21, 0x00


	//----- nvinfo : EIATTR_SPARSE_MMA_MASK
	.align		4
.L_579:
        /*0038*/ 	.byte	0x03, 0x50
        /*003a*/ 	.short	0x0000


	//----- nvinfo : EIATTR_MAXREG_COUNT
	.align		4
        /*003c*/ 	.byte	0x03, 0x1b
        /*003e*/ 	.short	0x00ff


	//----- nvinfo : EIATTR_MERCURY_ISA_VERSION
	.align		4
        /*0040*/ 	.byte	0x03, 0x5f
        /*0042*/ 	.short	0x0101


	//----- nvinfo : EIATTR_VRC_CTA_INIT_COUNT
	.align		4
        /*0044*/ 	.byte	0x02, 0x4a
	.zero		1
	.zero		1


	//----- nvinfo : EIATTR_EXIT_INSTR_OFFSETS
	.align		4
        /*0048*/ 	.byte	0x04, 0x1c
        /*004a*/ 	.short	(.L_581 - .L_580)


	//   ....[0]....
.L_580:
        /*004c*/ 	.word	0x00000070


	//   ....[1]....
        /*0050*/ 	.word	0x00000100


	//----- nvinfo : EIATTR_CBANK_PARAM_SIZE
	.align		4
.L_581:
        /*0054*/ 	.byte	0x03, 0x19
        /*0056*/ 	.short	0x0014


	//----- nvinfo : EIATTR_PARAM_CBANK
	.align		4
        /*0058*/ 	.byte	0x04, 0x0a
        /*005a*/ 	.short	(.L_583 - .L_582)
	.align		4
.L_582:
        /*005c*/ 	.word	index@(.nv.constant0._Z3cvtIf13__nv_bfloat16EvPT_PKT0_i)
        /*0060*/ 	.short	0x0380
        /*0062*/ 	.short	0x0014


	//----- nvinfo : EIATTR_SW_WAR
	.align		4
.L_583:
        /*0064*/ 	.byte	0x04, 0x36
        /*0066*/ 	.short	(.L_585 - .L_584)
.L_584:
        /*0068*/ 	.word	0x00000008
.L_585:


//--------------------- .nv.info._Z3cvtI6__half13__nv_bfloat16EvPT_PKT0_i --------------------------
	.section	.nv.info._Z3cvtI6__half13__nv_bfloat16EvPT_PKT0_i,"",@"SHT_CUDA_INFO"
	.sectionflags	@""
	.align	4


	//----- nvinfo : EIATTR_CUDA_API_VERSION
	.align		4
        /*0000*/ 	.byte	0x04, 0x37
        /*0002*/ 	.short	(.L_587 - .L_586)
.L_586:
        /*0004*/ 	.word	0x00000082


	//----- nvinfo : EIATTR_KPARAM_INFO
	.align		4
.L_587:
        /*0008*/ 	.byte	0x04, 0x17
        /*000a*/ 	.short	(.L_589 - .L_588)
.L_588:
        /*000c*/ 	.word	0x00000000
        /*0010*/ 	.short	0x0002
        /*0012*/ 	.short	0x0010
        /*0014*/ 	.byte	0x00, 0xf0, 0x11, 0x00


	//----- nvinfo : EIATTR_KPARAM_INFO
	.align		4
.L_589:
        /*0018*/ 	.byte	0x04, 0x17
        /*001a*/ 	.short	(.L_591 - .L_590)
.L_590:
        /*001c*/ 	.word	0x00000000
        /*0020*/ 	.short	0x0001
        /*0022*/ 	.short	0x0008
        /*0024*/ 	.byte	0x00, 0xf5, 0x21, 0x00


	//----- nvinfo : EIATTR_KPARAM_INFO
	.align		4
.L_591:
        /*0028*/ 	.byte	0x04, 0x17
        /*002a*/ 	.short	(.L_593 - .L_592)
.L_592:
        /*002c*/ 	.word	0x00000000
        /*0030*/ 	.short	0x0000
        /*0032*/ 	.short	0x0000
        /*0034*/ 	.byte	0x00, 0xf5, 0x21, 0x00


	//----- nvinfo : EIATTR_SPARSE_MMA_MASK
	.align		4
.L_593:
        /*0038*/ 	.byte	0x03, 0x50
        /*003a*/ 	.short	0x0000


	//----- nvinfo : EIATTR_MAXREG_COUNT
	.align		4
        /*003c*/ 	.byte	0x03, 0x1b
        /*003e*/ 	.short	0x00ff


	//----- nvinfo : EIATTR_MERCURY_ISA_VERSION
	.align		4
        /*0040*/ 	.byte	0x03, 0x5f
        /*0042*/ 	.short	0x0101


	//----- nvinfo : EIATTR_VRC_CTA_INIT_COUNT
	.align		4
        /*0044*/ 	.byte	0x02, 0x4a
	.zero		1
	.zero		1


	//----- nvinfo : EIATTR_EXIT_INSTR_OFFSETS
	.align		4
        /*0048*/ 	.byte	0x04, 0x1c
        /*004a*/ 	.short	(.L_595 - .L_594)


	//   ....[0]....
.L_594:
        /*004c*/ 	.word	0x00000070


	//   ....[1]....
        /*0050*/ 	.word	0x00000100


	//----- nvinfo : EIATTR_CBANK_PARAM_SIZE
	.align		4
.L_595:
        /*0054*/ 	.byte	0x03, 0x19
        /*0056*/ 	.short	0x0014


	//----- nvinfo : EIATTR_PARAM_CBANK
	.align		4
        /*0058*/ 	.byte	0x04, 0x0a
        /*005a*/ 	.short	(.L_597 - .L_596)
	.align		4
.L_596:
        /*005c*/ 	.word	index@(.nv.constant0._Z3cvtI6__half13__nv_bfloat16EvPT_PKT0_i)
        /*0060*/ 	.short	0x0380
        /*0062*/ 	.short	0x0014


	//----- nvinfo : EIATTR_SW_WAR
	.align		4
.L_597:
        /*0064*/ 	.byte	0x04, 0x36
        /*0066*/ 	.short	(.L_599 - .L_598)
.L_598:
        /*0068*/ 	.word	0x00000008
.L_599:


//--------------------- .nv.callgraph             --------------------------
	.section	.nv.callgraph,"",@"SHT_CUDA_CALLGRAPH"
	.align	4
	.sectionentsize	8
	.align		4
        /*0000*/ 	.word	0x00000000
	.align		4
        /*0004*/ 	.word	0xffffffff
	.align		4
        /*0008*/ 	.word	0x00000000
	.align		4
        /*000c*/ 	.word	0xfffffffe
	.align		4
        /*0010*/ 	.word	0x00000000
	.align		4
        /*0014*/ 	.word	0xfffffffd
	.align		4
        /*0018*/ 	.word	0x00000000
	.align		4
        /*001c*/ 	.word	0xfffffffc


//--------------------- .text._Z3cvtIhhEvPT_PKT0_i --------------------------
	.section	.text._Z3cvtIhhEvPT_PKT0_i,"ax",@progbits
	.align	128
        .global         _Z3cvtIhhEvPT_PKT0_i
        .type           _Z3cvtIhhEvPT_PKT0_i,@function
        .size           _Z3cvtIhhEvPT_PKT0_i,(.L_x_30 - _Z3cvtIhhEvPT_PKT0_i)
        .other          _Z3cvtIhhEvPT_PKT0_i,@"STO_CUDA_ENTRY STV_DEFAULT"
_Z3cvtIhhEvPT_PKT0_i:
.text._Z3cvtIhhEvPT_PKT0_i:
[----:B------:R-:W-:Y:S01]  /*0000*/  LDC R1, c[0x0][0x37c] ;  /* 0x0000df00ff017b82 */ /* 0x000fe20000000800 */
[----:B------:R-:W0:Y:S07]  /*0010*/  S2R R3, SR_TID.X ;  /* 0x0000000000037919 */ /* 0x000e2e0000002100 */
[----:B------:R-:W0:Y:S01]  /*0020*/  S2UR UR4, SR_CTAID.X ;  /* 0x00000000000479c3 */ /* 0x000e220000002500 */
[----:B------:R-:W1:Y:S07]  /*0030*/  LDCU UR5, c[0x0][0x390] ;  /* 0x00007200ff0577ac */ /* 0x000e6e0008000800 */
[----:B------:R-:W0:Y:S02]  /*0040*/  LDC R4, c[0x0][0x360] ;  /* 0x0000d800ff047b82 */ /* 0x000e240000000800 */
[----:B0-----:R-:W-:-:S05]  /*0050*/  IMAD R4, R4, UR4, R3 ;  /* 0x0000000404047c24 */ /* 0x001fca000f8e0203 */
[----:B-1----:R-:W-:-:S13]  /*0060*/  ISETP.GE.AND P0, PT, R4, UR5, PT ;  /* 0x0000000504007c0c */ /* 0x002fda000bf06270 */
[----:B------:R-:W-:Y:S05]  /*0070*/  @P0 EXIT ;  /* 0x000000000000094d */ /* 0x000fea0003800000 */
[----:B------:R-:W0:Y:S01]  /*0080*/  LDCU.128 UR8, c[0x0][0x380] ;  /* 0x00007000ff0877ac */ /* 0x000e220008000c00 */
[----:B------:R-:W-:Y:S01]  /*0090*/  SHF.R.S32.HI R0, RZ, 0x1f, R4 ;  /* 0x0000001fff007819 */ /* 0x000fe20000011404 */
[----:B------:R-:W1:Y:S01]  /*00a0*/  LDCU.64 UR4, c[0x0][0x358] ;  /* 0x00006b00ff0477ac */ /* 0x000e620008000a00 */
[----:B0-----:R-:W-:-:S04]  /*00b0*/  IADD3 R2, P0, PT, R4, UR10, RZ ;  /* 0x0000000a04027c10 */ /* 0x001fc8000ff1e0ff */
[----:B------:R-:W-:-:S06]  /*00c0*/  IADD3.X R3, PT, PT, R0, UR11, RZ, P0, !PT ;  /* 0x0000000b00037c10 */ /* 0x000fcc00087fe4ff */
[----:B-1----:R-:W2:Y:S01]  /*00d0*/  LDG.E.U8.CONSTANT R3, desc[UR4][R2.64] ;  /* 0x0000000402037981 */ /* 0x002ea2000c1e9100 */
[----:B------:R-:W-:-:S04]  /*00e0*/  IADD3 R4, P0, PT, R4, UR8, RZ ;  /* 0x0000000804047c10 */ /* 0x000fc8000ff1e0ff */
[----:B------:R-:W-:-:S05]  /*00f0*/  IADD3.X R5, PT, PT, R0, UR9, RZ, P0, !PT ;  /* 0x0000000900057c10 */ /* 0x000fca00087fe4ff */
[----:B--2---:R-:W-:Y:S01]  /*0100*/  STG.E.U8 desc[UR4][R4.64], R3 ;  /* 0x0000000304007986 */ /* 0x004fe2000c101104 */
[----:B------:R-:W-:Y:S05]  /*0110*/  EXIT ;  /* 0x000000000000794d */ /* 0x000fea0003800000 */
.L_x_0:
[----:B------:R-:W-:-:S00]  /*0120*/  BRA `(.L_x_0) ;  /* 0xfffffffc00fc7947 */ /* 0x000fc0000383ffff */
[----:B------:R-:W-:-:S00]  /*0130*/  NOP ;  /* 0x0000000000007918 */ /* 0x000fc00000000000 */
        /* <DEDUP_REMOVED lines=12> */
.L_x_30:


//--------------------- .text._Z3cvtIchEvPT_PKT0_i --------------------------
	.section	.text._Z3cvtIchEvPT_PKT0_i,"ax",@progbits
	.align	128
        .global         _Z3cvtIchEvPT_PKT0_i
        .type           _Z3cvtIchEvPT_PKT0_i,@function
        .size           _Z3cvtIchEvPT_PKT0_i,(.L_x_31 - _Z3cvtIchEvPT_PKT0_i)
        .other          _Z3cvtIchEvPT_PKT0_i,@"STO_CUDA_ENTRY STV_DEFAULT"
_Z3cvtIchEvPT_PKT0_i:
.text._Z3cvtIchEvPT_PKT0_i:
        /* <DEDUP_REMOVED lines=18> */
.L_x_1:
        /* <DEDUP_REMOVED lines=14> */
.L_x_31:


//--------------------- .text._Z3cvtI6__halfhEvPT_PKT0_i --------------------------
	.section	.text._Z3cvtI6__halfhEvPT_PKT0_i,"ax",@progbits
	.align	128
        .global         _Z3cvtI6__halfhEvPT_PKT0_i
        .type           _Z3cvtI6__halfhEvPT_PKT0_i,@function
        .size           _Z3cvtI6__halfhEvPT_PKT0_i,(.L_x_32 - _Z3cvtI6__halfhEvPT_PKT0_i)
        .other          _Z3cvtI6__halfhEvPT_PKT0_i,@"STO_CUDA_ENTRY STV_DEFAULT"
_Z3cvtI6__halfhEvPT_PKT0_i:
.text._Z3cvtI6__halfhEvPT_PKT0_i:
        /* <DEDUP_REMOVED lines=8> */
[----:B------:R-:W0:Y:S01]  /*0080*/  LDCU.64 UR6, c[0x0][0x388] ;  /* 0x00007100ff0677ac */ /* 0x000e220008000a00 */
[----:B------:R-:W1:Y:S01]  /*0090*/  LDC.64 R2, c[0x0][0x380] ;  /* 0x0000e000ff027b82 */ /* 0x000e620000000a00 */
[----:B------:R-:W2:Y:S01]  /*00a0*/  LDCU.64 UR4, c[0x0][0x358] ;  /* 0x00006b00ff0477ac */ /* 0x000ea20008000a00 */
[----:B0-----:R-:W-:-:S04]  /*00b0*/  IADD3 R4, P0, PT, R7, UR6, RZ ;  /* 0x0000000607047c10 */ /* 0x001fc8000ff1e0ff */
[----:B------:R-:W-:-:S05]  /*00c0*/  LEA.HI.X.SX32 R5, R7, UR7, 0x1, P0 ;  /* 0x0000000707057c11 */ /* 0x000fca00080f0eff */
[----:B--2---:R-:W2:Y:S01]  /*00d0*/  LDG.E.U8.CONSTANT R4, desc[UR4][R4.64] ;  /* 0x0000000404047981 */ /* 0x004ea2000c1e9100 */
[----:B-1----:R-:W-:Y:S01]  /*00e0*/  IMAD.WIDE R2, R7, 0x2, R2 ;  /* 0x0000000207027825 */ /* 0x002fe200078e0202 */
[----:B--2---:R-:W0:Y:S04]  /*00f0*/  I2F.F16 R9, R4 ;  /* 0x0000000400097306 */ /* 0x004e280000200c00 */
[----:B0-----:R-:W-:Y:S01]  /*0100*/  STG.E.U16 desc[UR4][R2.64], R9 ;  /* 0x0000000902007986 */ /* 0x001fe2000c101504 */
[----:B------:R-:W-:Y:S05]  /*0110*/  EXIT ;  /* 0x000000000000794d */ /* 0x000fea0003800000 */
.L_x_2:
        /* <DEDUP_REMOVED lines=14> */
.L_x_32:


//--------------------- .text._Z3cvtIfhEvPT_PKT0_i --------------------------
	.section	.text._Z3cvtIfhEvPT_PKT0_i,"ax",@progbits
	.align	128
        .global         _Z3cvtIfhEvPT_PKT0_i
        .type           _Z3cvtIfhEvPT_PKT0_i,@function
        .size           _Z3cvtIfhEvPT_PKT0_i,(.L_x_33 - _Z3cvtIfhEvPT_PKT0_i)
        .other          _Z3cvtIfhEvPT_PKT0_i,@"STO_CUDA_ENTRY STV_DEFAULT"
_Z3cvtIfhEvPT_PKT0_i:
.text._Z3cvtIfhEvPT_PKT0_i:
        /* <DEDUP_REMOVED lines=15> */
[----:B--2---:R-:W-:-:S05]  /*00f0*/  I2FP.F32.U32 R7, R4 ;  /* 0x0000000400077245 */ /* 0x004fca0000201000 */
[----:B------:R-:W-:Y:S01]  /*0100*/  STG.E desc[UR4][R2.64], R7 ;  /* 0x0000000702007986 */ /* 0x000fe2000c101904 */
[----:B------:R-:W-:Y:S05]  /*0110*/  EXIT ;  /* 0x000000000000794d */ /* 0x000fea0003800000 */
.L_x_3:
        /* <DEDUP_REMOVED lines=14> */
.L_x_33:


//--------------------- .text._Z3cvtIihEvPT_PKT0_i --------------------------
	.section	.text._Z3cvtIihEvPT_PKT0_i,"ax",@progbits
	.align	128
        .global         _Z3cvtIihEvPT_PKT0_i
        .type           _Z3cvtIihEvPT_PKT0_i,@function
        .size           _Z3cvtIihEvPT_PKT0_i,(.L_x_34 - _Z3cvtIihEvPT_PKT0_i)
        .other          _Z3cvtIihEvPT_PKT0_i,@"STO_CUDA_ENTRY STV_DEFAULT"
_Z3cvtIihEvPT_PKT0_i:
.text._Z3cvtIihEvPT_PKT0_i:
        /* <DEDUP_REMOVED lines=12> */
[----:B------:R-:W-:-:S06]  /*00c0*/  LEA.HI.X.SX32 R5, R7, UR7, 0x1, P0 ;  /* 0x0000000707057c11 */ /* 0x000fcc00080f0eff */
[----:B--2---:R-:W2:Y:S01]  /*00d0*/  LDG.E.U8.CONSTANT R5, desc[UR4][R4.64] ;  /* 0x0000000404057981 */ /* 0x004ea2000c1e9100 */
[----:B-1----:R-:W-:-:S05]  /*00e0*/  IMAD.WIDE R2, R7, 0x4, R2 ;  /* 0x0000000407027825 */ /* 0x002fca00078e0202 */
[----:B--2---:R-:W-:Y:S01]  /*00f0*/  STG.E desc[UR4][R2.64], R5 ;  /* 0x0000000502007986 */ /* 0x004fe2000c101904 */
[----:B------:R-:W-:Y:S05]  /*0100*/  EXIT ;  /* 0x000000000000794d */ /* 0x000fea0003800000 */
.L_x_4:
        /* <DEDUP_REMOVED lines=15> */
.L_x_34:


//--------------------- .text._Z3cvtIhcEvPT_PKT0_i --------------------------
	.section	.text._Z3cvtIhcEvPT_PKT0_i,"ax",@progbits
	.align	128
        .global         _Z3cvtIhcEvPT_PKT0_i
        .type           _Z3cvtIhcEvPT_PKT0_i,@function
        .size           _Z3cvtIhcEvPT_PKT0_i,(.L_x_35 - _Z3cvtIhcEvPT_PKT0_i)
        .other          _Z3cvtIhcEvPT_PKT0_i,@"STO_CUDA_ENTRY STV_DEFAULT"
_Z3cvtIhcEvPT_PKT0_i:
.text._Z3cvtIhcEvPT_PKT0_i:
        /* <DEDUP_REMOVED lines=18> */
.L_x_5:
        /* <DEDUP_REMOVED lines=14> */
.L_x_35:


//--------------------- .text._Z3cvtIccEvPT_PKT0_i --------------------------
	.section	.text._Z3cvtIccEvPT_PKT0_i,"ax",@progbits
	.align	128
        .global         _Z3cvtIccEvPT_PKT0_i
        .type           _Z3cvtIccEvPT_PKT0_i,@function
        .size           _Z3cvtIccEvPT_PKT0_i,(.L_x_36 - _Z3cvtIccEvPT_PKT0_i)
        .other          _Z3cvtIccEvPT_PKT0_i,@"STO_CUDA_ENTRY STV_DEFAULT"
_Z3cvtIccEvPT_PKT0_i:
.text._Z3cvtIccEvPT_PKT0_i:
        /* <DEDUP_REMOVED lines=18> */
.L_x_6:
        /* <DEDUP_REMOVED lines=14> */
.L_x_36:


//--------------------- .text._Z3cvtI6__halfcEvPT_PKT0_i --------------------------
	.section	.text._Z3cvtI6__halfcEvPT_PKT0_i,"ax",@progbits
	.align	128
        .global         _Z3cvtI6__halfcEvPT_PKT0_i
        .type           _Z3cvtI6__halfcEvPT_PKT0_i,@function
        .size           _Z3cvtI6__halfcEvPT_PKT0_i,(.L_x_37 - _Z3cvtI6__halfcEvPT_PKT0_i)
        .other          _Z3cvtI6__halfcEvPT_PKT0_i,@"STO_CUDA_ENTRY STV_DEFAULT"
_Z3cvtI6__halfcEvPT_PKT0_i:
.text._Z3cvtI6__halfcEvPT_PKT0_i:
        /* <DEDUP_REMOVED lines=15> */
[----:B--2---:R-:W-:-:S04]  /*00f0*/  PRMT R0, R4, 0x8880, RZ ;  /* 0x0000888004007816 */ /* 0x004fc800000000ff */
[----:B------:R-:W0:Y:S02]  /*0100*/  I2F.F16 R9, R0 ;  /* 0x0000000000097306 */ /* 0x000e240000200c00 */
[----:B0-----:R-:W-:Y:S01]  /*0110*/  STG.E.U16 desc[UR4][R2.64], R9 ;  /* 0x0000000902007986 */ /* 0x001fe2000c101504 */
[----:B------:R-:W-:Y:S05]  /*0120*/  EXIT ;  /* 0x000000000000794d */ /* 0x000fea0003800000 */
.L_x_7:
        /* <DEDUP_REMOVED lines=13> */
.L_x_37:


//--------------------- .text._Z3cvtIfcEvPT_PKT0_i --------------------------
	.section	.text._Z3cvtIfcEvPT_PKT0_i,"ax",@progbits
	.align	128
        .global         _Z3cvtIfcEvPT_PKT0_i
        .type           _Z3cvtIfcEvPT_PKT0_i,@function
        .size           _Z3cvtIfcEvPT_PKT0_i,(.L_x_38 - _Z3cvtIfcEvPT_PKT0_i)
        .other          _Z3cvtIfcEvPT_PKT0_i,@"STO_CUDA_ENTRY STV_DEFAULT"
_Z3cvtIfcEvPT_PKT0_i:
.text._Z3cvtIfcEvPT_PKT0_i:
        /* <DEDUP_REMOVED lines=15> */
[----:B--2---:R-:W0:Y:S04]  /*00f0*/  I2F.S8 R9, R4 ;  /* 0x0000000400097306 */ /* 0x004e280000001400 */
[----:B0-----:R-:W-:Y:S01]  /*0100*/  STG.E desc[UR4][R2.64], R9 ;  /* 0x0000000902007986 */ /* 0x001fe2000c101904 */
[----:B------:R-:W-:Y:S05]  /*0110*/  EXIT ;  /* 0x000000000000794d */ /* 0x000fea0003800000 */
.L_x_8:
        /* <DEDUP_REMOVED lines=14> */
.L_x_38:


//--------------------- .text._Z3cvtIicEvPT_PKT0_i --------------------------
	.section	.text._Z3cvtIicEvPT_PKT0_i,"ax",@progbits
	.align	128
        .global         _Z3cvtIicEvPT_PKT0_i
        .type           _Z3cvtIicEvPT_PKT0_i,@function
        .size           _Z3cvtIicEvPT_PKT0_i,(.L_x_39 - _Z3cvtIicEvPT_PKT0_i)
        .other          _Z3cvtIicEvPT_PKT0_i,@"STO_CUDA_ENTRY STV_DEFAULT"
_Z3cvtIicEvPT_PKT0_i:
.text._Z3cvtIicEvPT_PKT0_i:
        /* <DEDUP_REMOVED lines=15> */
[----:B--2---:R-:W-:-:S05]  /*00f0*/  PRMT R0, R4, 0x8880, RZ ;  /* 0x0000888004007816 */ /* 0x004fca00000000ff */
[----:B------:R-:W-:-:S05]  /*0100*/  IMAD.MOV.U32 R7, RZ, RZ, R0 ;  /* 0x000000ffff077224 */ /* 0x000fca00078e0000 */
[----:B------:R-:W-:Y:S01]  /*0110*/  STG.E desc[UR4][R2.64], R7 ;  /* 0x0000000702007986 */ /* 0x000fe2000c101904 */
[----:B------:R-:W-:Y:S05]  /*0120*/  EXIT ;  /* 0x000000000000794d */ /* 0x000fea0003800000 */
.L_x_9:
        /* <DEDUP_REMOVED lines=13> */
.L_x_39:


//--------------------- .text._Z3cvtIhiEvPT_PKT0_i --------------------------
	.section	.text._Z3cvtIhiEvPT_PKT0_i,"ax",@progbits
	.align	128
        .global         _Z3cvtIhiEvPT_PKT0_i
        .type           _Z3cvtIhiEvPT_PKT0_i,@function
        .size           _Z3cvtIhiEvPT_PKT0_i,(.L_x_40 - _Z3cvtIhiEvPT_PKT0_i)
        .other          _Z3cvtIhiEvPT_PKT0_i,@"STO_CUDA_ENTRY STV_DEFAULT"
_Z3cvtIhiEvPT_PKT0_i:
.text._Z3cvtIhiEvPT_PKT0_i:
        /* <DEDUP_REMOVED lines=8> */
[----:B------:R-:W0:Y:S01]  /*0080*/  LDC.64 R2, c[0x0][0x388] ;  /* 0x0000e200ff027b82 */ /* 0x000e220000000a00 */
[----:B------:R-:W1:Y:S01]  /*0090*/  LDCU.64 UR4, c[0x0][0x358] ;  /* 0x00006b00ff0477ac */ /* 0x000e620008000a00 */
[----:B------:R-:W2:Y:S01]  /*00a0*/  LDCU.64 UR6, c[0x0][0x380] ;  /* 0x00007000ff0677ac */ /* 0x000ea20008000a00 */
[----:B0-----:R-:W-:-:S06]  /*00b0*/  IMAD.WIDE R2, R5, 0x4, R2 ;  /* 0x0000000405027825 */ /* 0x001fcc00078e0202 */
[----:B-1----:R-:W3:Y:S01]  /*00c0*/  LDG.E.CONSTANT R3, desc[UR4][R2.64] ;  /* 0x0000000402037981 */ /* 0x002ee2000c1e9900 */
[----:B--2---:R-:W-:-:S04]  /*00d0*/  IADD3 R4, P0, PT, R5, UR6, RZ ;  /* 0x0000000605047c10 */ /* 0x004fc8000ff1e0ff */
[----:B------:R-:W-:-:S05]  /*00e0*/  LEA.HI.X.SX32 R5, R5, UR7, 0x1, P0 ;  /* 0x0000000705057c11 */ /* 0x000fca00080f0eff */
[----:B---3--:R-:W-:Y:S01]  /*00f0*/  STG.E.U8 desc[UR4][R4.64], R3 ;  /* 0x0000000304007986 */ /* 0x008fe2000c101104 */
[----:B------:R-:W-:Y:S05]  /*0100*/  EXIT ;  /* 0x000000000000794d */ /* 0x000fea0003800000 */
.L_x_10:
        /* <DEDUP_REMOVED lines=15> */
.L_x_40:


//--------------------- .text._Z3cvtIciEvPT_PKT0_i --------------------------
	.section	.text._Z3cvtIciEvPT_PKT0_i,"ax",@progbits
	.align	128
        .global         _Z3cvtIciEvPT_PKT0_i
        .type           _Z3cvtIciEvPT_PKT0_i,@function
        .size           _Z3cvtIciEvPT_PKT0_i,(.L_x_41 - _Z3cvtIciEvPT_PKT0_i)
        .other          _Z3cvtIciEvPT_PKT0_i,@"STO_CUDA_ENTRY STV_DEFAULT"
_Z3cvtIciEvPT_PKT0_i:
.text._Z3cvtIciEvPT_PKT0_i:
        /* <DEDUP_REMOVED lines=17> */
.L_x_11:
        /* <DEDUP_REMOVED lines=15> */
.L_x_41:


//--------------------- .text._Z3cvtI6__halfiEvPT_PKT0_i --------------------------
	.section	.text._Z3cvtI6__halfiEvPT_PKT0_i,"ax",@progbits
	.align	128
        .global         _Z3cvtI6__halfiEvPT_PKT0_i
        .type           _Z3cvtI6__halfiEvPT_PKT0_i,@function
        .size           _Z3cvtI6__halfiEvPT_PKT0_i,(.L_x_42 - _Z3cvtI6__halfiEvPT_PKT0_i)
        .other          _Z3cvtI6__halfiEvPT_PKT0_i,@"STO_CUDA_ENTRY STV_DEFAULT"
_Z3cvtI6__halfiEvPT_PKT0_i:
.text._Z3cvtI6__halfiEvPT_PKT0_i:
        /* <DEDUP_REMOVED lines=9> */
[----:B------:R-:W1:Y:S07]  /*0090*/  LDCU.64 UR4, c[0x0][0x358] ;  /* 0x00006b00ff0477ac */ /* 0x000e6e0008000a00 */
[----:B------:R-:W2:Y:S01]  /*00a0*/  LDC.64 R4, c[0x0][0x380] ;  /* 0x0000e000ff047b82 */ /* 0x000ea20000000a00 */
[----:B0-----:R-:W-:-:S06]  /*00b0*/  IMAD.WIDE R2, R7, 0x4, R2 ;  /* 0x0000000407027825 */ /* 0x001fcc00078e0202 */
[----:B-1----:R-:W3:Y:S01]  /*00c0*/  LDG.E.CONSTANT R2, desc[UR4][R2.64] ;  /* 0x0000000402027981 */ /* 0x002ee2000c1e9900 */
[----:B--2---:R-:W-:Y:S01]  /*00d0*/  IMAD.WIDE R4, R7, 0x2, R4 ;  /* 0x0000000207047825 */ /* 0x004fe200078e0204 */
[----:B---3--:R-:W0:Y:S04]  /*00e0*/  I2F.F16 R9, R2 ;  /* 0x0000000200097306 */ /* 0x008e280000200c00 */
[----:B0-----:R-:W-:Y:S01]  /*00f0*/  STG.E.U16 desc[UR4][R4.64], R9 ;  /* 0x0000000904007986 */ /* 0x001fe2000c101504 */
[----:B------:R-:W-:Y:S05]  /*0100*/  EXIT ;  /* 0x000000000000794d */ /* 0x000fea0003800000 */
.L_x_12:
        /* <DEDUP_REMOVED lines=15> */
.L_x_42:


//--------------------- .text._Z3cvtIfiEvPT_PKT0_i --------------------------
	.section	.text._Z3cvtIfiEvPT_PKT0_i,"ax",@progbits
	.align	128
        .global         _Z3cvtIfiEvPT_PKT0_i
        .type           _Z3cvtIfiEvPT_PKT0_i,@function
        .size           _Z3cvtIfiEvPT_PKT0_i,(.L_x_43 - _Z3cvtIfiEvPT_PKT0_i)
        .other          _Z3cvtIfiEvPT_PKT0_i,@"STO_CUDA_ENTRY STV_DEFAULT"
_Z3cvtIfiEvPT_PKT0_i:
.text._Z3cvtIfiEvPT_PKT0_i:
        /* <DEDUP_REMOVED lines=14> */
[----:B---3--:R-:W-:-:S05]  /*00e0*/  I2FP.F32.S32 R7, R2 ;  /* 0x0000000200077245 */ /* 0x008fca0000201400 */
[----:B------:R-:W-:Y:S01]  /*00f0*/  STG.E desc[UR4][R4.64], R7 ;  /* 0x0000000704007986 */ /* 0x000fe2000c101904 */
[----:B------:R-:W-:Y:S05]  /*0100*/  EXIT ;  /* 0x000000000000794d */ /* 0x000fea0003800000 */
.L_x_13:
        /* <DEDUP_REMOVED lines=15> */
.L_x_43:


//--------------------- .text._Z3cvtIiiEvPT_PKT0_i --------------------------
	.section	.text._Z3cvtIiiEvPT_PKT0_i,"ax",@progbits
	.align	128
        .global         _Z3cvtIiiEvPT_PKT0_i
        .type           _Z3cvtIiiEvPT_PKT0_i,@function
        .size           _Z3cvtIiiEvPT_PKT0_i,(.L_x_44 - _Z3cvtIiiEvPT_PKT0_i)
        .other          _Z3cvtIiiEvPT_PKT0_i,@"STO_CUDA_ENTRY STV_DEFAULT"
_Z3cvtIiiEvPT_PKT0_i:
.text._Z3cvtIiiEvPT_PKT0_i:
        /* <DEDUP_REMOVED lines=13> */
[----:B--2---:R-:W-:-:S05]  /*00d0*/  IMAD.WIDE R4, R7, 0x4, R4 ;  /* 0x0000000407047825 */ /* 0x004fca00078e0204 */
[----:B---3--:R-:W-:Y:S01]  /*00e0*/  STG.E desc[UR4][R4.64], R3 ;  /* 0x0000000304007986 */ /* 0x008fe2000c101904 */
[----:B------:R-:W-:Y:S05]  /*00f0*/  EXIT ;  /* 0x000000000000794d */ /* 0x000fea0003800000 */
.L_x_14:
        /* <DEDUP_REMOVED lines=16> */
.L_x_44:


//--------------------- .text._Z3cvtIhfEvPT_PKT0_i --------------------------
	.section	.text._Z3cvtIhfEvPT_PKT0_i,"ax",@progbits
	.align	128
        .global         _Z3cvtIhfEvPT_PKT0_i
        .type           _Z3cvtIhfEvPT_PKT0_i,@function
        .size           _Z3cvtIhfEvPT_PKT0_i,(.L_x_45 - _Z3cvtIhfEvPT_PKT0_i)
        .other          _Z3cvtIhfEvPT_PKT0_i,@"STO_CUDA_ENTRY STV_DEFAULT"
_Z3cvtIhfEvPT_PKT0_i:
.text._Z3cvtIhfEvPT_PKT0_i:
        /* <DEDUP_REMOVED lines=14> */
[----:B------:R-:W-:Y:S01]  /*00e0*/  LEA.HI.X.SX32 R5, R5, UR7, 0x1, P0 ;  /* 0x0000000705057c11 */ /* 0x000fe200080f0eff */
[----:B---3--:R-:W0:Y:S04]  /*00f0*/  F2I.U32.TRUNC.NTZ R7, R2 ;  /* 0x0000000200077305 */ /* 0x008e28000020f000 */
[----:B0-----:R-:W-:Y:S01]  /*0100*/  STG.E.U8 desc[UR4][R4.64], R7 ;  /* 0x0000000704007986 */ /* 0x001fe2000c101104 */
[----:B------:R-:W-:Y:S05]  /*0110*/  EXIT ;  /* 0x000000000000794d */ /* 0x000fea0003800000 */
.L_x_15:
        /* <DEDUP_REMOVED lines=14> */
.L_x_45:


//--------------------- .text._Z3cvtIcfEvPT_PKT0_i --------------------------
	.section	.text._Z3cvtIcfEvPT_PKT0_i,"ax",@progbits
	.align	128
        .global         _Z3cvtIcfEvPT_PKT0_i
        .type           _Z3cvtIcfEvPT_PKT0_i,@function
        .size           _Z3cvtIcfEvPT_PKT0_i,(.L_x_46 - _Z3cvtIcfEvPT_PKT0_i)
        .other          _Z3cvtIcfEvPT_PKT0_i,@"STO_CUDA_ENTRY STV_DEFAULT"
_Z3cvtIcfEvPT_PKT0_i:
.text._Z3cvtIcfEvPT_PKT0_i:
        /* <DEDUP_REMOVED lines=15> */
[----:B---3--:R-:W0:Y:S04]  /*00f0*/  F2I.TRUNC.NTZ R7, R2 ;  /* 0x0000000200077305 */ /* 0x008e28000020f100 */
[----:B0-----:R-:W-:Y:S01]  /*0100*/  STG.E.U8 desc[UR4][R4.64], R7 ;  /* 0x0000000704007986 */ /* 0x001fe2000c101104 */
[----:B------:R-:W-:Y:S05]  /*0110*/  EXIT ;  /* 0x000000000000794d */ /* 0x000fea0003800000 */
.L_x_16:
        /* <DEDUP_REMOVED lines=14> */
.L_x_46:


//--------------------- .text._Z3cvtIifEvPT_PKT0_i --------------------------
	.section	.text._Z3cvtIifEvPT_PKT0_i,"ax",@progbits
	.align	128
        .global         _Z3cvtIifEvPT_PKT0_i
        .type           _Z3cvtIifEvPT_PKT0_i,@function
        .size           _Z3cvtIifEvPT_PKT0_i,(.L_x_47 - _Z3cvtIifEvPT_PKT0_i)
        .other          _Z3cvtIifEvPT_PKT0_i,@"STO_CUDA_ENTRY STV_DEFAULT"
_Z3cvtIifEvPT_PKT0_i:
.text._Z3cvtIifEvPT_PKT0_i:
        /* <DEDUP_REMOVED lines=14> */
[----:B---3--:R-:W0:Y:S04]  /*00e0*/  F2I.TRUNC.NTZ R9, R2 ;  /* 0x0000000200097305 */ /* 0x008e28000020f100 */
[----:B0-----:R-:W-:Y:S01]  /*00f0*/  STG.E desc[UR4][R4.64], R9 ;  /* 0x0000000904007986 */ /* 0x001fe2000c101904 */
[----:B------:R-:W-:Y:S05]  /*0100*/  EXIT ;  /* 0x000000000000794d */ /* 0x000fea0003800000 */
.L_x_17:
        /* <DEDUP_REMOVED lines=15> */
.L_x_47:


//--------------------- .text._Z3cvtI6__halffEvPT_PKT0_i --------------------------
	.section	.text._Z3cvtI6__halffEvPT_PKT0_i,"ax",@progbits
	.align	128
        .global         _Z3cvtI6__halffEvPT_PKT0_i
        .type           _Z3cvtI6__halffEvPT_PKT0_i,@function
        .size           _Z3cvtI6__halffEvPT_PKT0_i,(.L_x_48 - _Z3cvtI6__halffEvPT_PKT0_i)
        .other          _Z3cvtI6__halffEvPT_PKT0_i,@"STO_CUDA_ENTRY STV_DEFAULT"
_Z3cvtI6__halffEvPT_PKT0_i:
.text._Z3cvtI6__halffEvPT_PKT0_i:
        /* <DEDUP_REMOVED lines=14> */
[----:B---3--:R-:W-:-:S05]  /*00e0*/  F2FP.F16.F32.PACK_AB R0, RZ, R2 ;  /* 0x00000002ff00723e */ /* 0x008fca00000000ff */
[----:B------:R-:W-:Y:S01]  /*00f0*/  STG.E.U16 desc[UR4][R4.64], R0 ;  /* 0x0000000004007986 */ /* 0x000fe2000c101504 */
[----:B------:R-:W-:Y:S05]  /*0100*/  EXIT ;  /* 0x000000000000794d */ /* 0x000fea0003800000 */
.L_x_18:
        /* <DEDUP_REMOVED lines=15> */
.L_x_48:


//--------------------- .text._Z3cvtIffEvPT_PKT0_i --------------------------
	.section	.text._Z3cvtIffEvPT_PKT0_i,"ax",@progbits
	.align	128
        .global         _Z3cvtIffEvPT_PKT0_i
        .type           _Z3cvtIffEvPT_PKT0_i,@function
        .size           _Z3cvtIffEvPT_PKT0_i,(.L_x_49 - _Z3cvtIffEvPT_PKT0_i)
        .other          _Z3cvtIffEvPT_PKT0_i,@"STO_CUDA_ENTRY STV_DEFAULT"
_Z3cvtIffEvPT_PKT0_i:
.text._Z3cvtIffEvPT_PKT0_i:
        /* <DEDUP_REMOVED lines=16> */
.L_x_19:
        /* <DEDUP_REMOVED lines=16> */
.L_x_49:


//--------------------- .text._Z3cvtIh6__halfEvPT_PKT0_i --------------------------
	.section	.text._Z3cvtIh6__halfEvPT_PKT0_i,"ax",@progbits
	.align	128
        .global         _Z3cvtIh6__halfEvPT_PKT0_i
        .type           _Z3cvtIh6__halfEvPT_PKT0_i,@function
        .size           _Z3cvtIh6__halfEvPT_PKT0_i,(.L_x_50 - _Z3cvtIh6__halfEvPT_PKT0_i)
        .other          _Z3cvtIh6__halfEvPT_PKT0_i,@"STO_CUDA_ENTRY STV_DEFAULT"
_Z3cvtIh6__halfEvPT_PKT0_i:
.text._Z3cvtIh6__halfEvPT_PKT0_i:
        /* <DEDUP_REMOVED lines=12> */
[----:B-1----:R-:W3:Y:S01]  /*00c0*/  LDG.E.U16.CONSTANT R2, desc[UR4][R2.64] ;  /* 0x0000000402027981 */ /* 0x002ee2000c1e9500 */
[----:B--2---:R-:W-:-:S04]  /*00d0*/  IADD3 R4, P0, PT, R5, UR6, RZ ;  /* 0x0000000605047c10 */ /* 0x004fc8000ff1e0ff */
[----:B------:R-:W-:Y:S01]  /*00e0*/  LEA.HI.X.SX32 R5, R5, UR7, 0x1, P0 ;  /* 0x0000000705057c11 */ /* 0x000fe200080f0eff */
[----:B---3--:R-:W0:Y:S04]  /*00f0*/  F2I.U8.F16.TRUNC.NTZ R7, R2 ;  /* 0x0000000200077305 */ /* 0x008e28000010e000 */
[----:B0-----:R-:W-:Y:S01]  /*0100*/  STG.E.U8 desc[UR4][R4.64], R7 ;  /* 0x0000000704007986 */ /* 0x001fe2000c101104 */
[----:B------:R-:W-:Y:S05]  /*0110*/  EXIT ;  /* 0x000000000000794d */ /* 0x000fea0003800000 */
.L_x_20:
        /* <DEDUP_REMOVED lines=14> */
.L_x_50:


//--------------------- .text._Z3cvtIc6__halfEvPT_PKT0_i --------------------------
	.section	.text._Z3cvtIc6__halfEvPT_PKT0_i,"ax",@progbits
	.align	128
        .global         _Z3cvtIc6__halfEvPT_PKT0_i
        .type           _Z3cvtIc6__halfEvPT_PKT0_i,@function
        .size           _Z3cvtIc6__halfEvPT_PKT0_i,(.L_x_51 - _Z3cvtIc6__halfEvPT_PKT0_i)
        .other          _Z3cvtIc6__halfEvPT_PKT0_i,@"STO_CUDA_ENTRY STV_DEFAULT"
_Z3cvtIc6__halfEvPT_PKT0_i:
.text._Z3cvtIc6__halfEvPT_PKT0_i:
        /* <DEDUP_REMOVED lines=15> */
[----:B---3--:R-:W0:Y:S04]  /*00f0*/  F2I.S8.F16.TRUNC.NTZ R7, R2 ;  /* 0x0000000200077305 */ /* 0x008e28000010e100 */
[----:B0-----:R-:W-:Y:S01]  /*0100*/  STG.E.U8 desc[UR4][R4.64], R7 ;  /* 0x0000000704007986 */ /* 0x001fe2000c101104 */
[----:B------:R-:W-:Y:S05]  /*0110*/  EXIT ;  /* 0x000000000000794d */ /* 0x000fea0003800000 */
.L_x_21:
        /* <DEDUP_REMOVED lines=14> */
.L_x_51:


//--------------------- .text._Z3cvtIi6__halfEvPT_PKT0_i --------------------------
	.section	.text._Z3cvtIi6__halfEvPT_PKT0_i,"ax",@progbits
	.align	128
        .global         _Z3cvtIi6__halfEvPT_PKT0_i
        .type           _Z3cvtIi6__halfEvPT_PKT0_i,@function
        .size           _Z3cvtIi6__halfEvPT_PKT0_i,(.L_x_52 - _Z3cvtIi6__halfEvPT_PKT0_i)
        .other          _Z3cvtIi6__halfEvPT_PKT0_i,@"STO_CUDA_ENTRY STV_DEFAULT"
_Z3cvtIi6__halfEvPT_PKT0_i:
.text._Z3cvtIi6__halfEvPT_PKT0_i:
        /* <DEDUP_REMOVED lines=12> */
[----:B-1----:R-:W3:Y:S01]  /*00c0*/  LDG.E.U16.CONSTANT R2, desc[UR4][R2.64] ;  /* 0x0000000402027981 */ /* 0x002ee2000c1e9500 */
[----:B--2---:R-:W-:Y:S01]  /*00d0*/  IMAD.WIDE R4, R7, 0x4, R4 ;  /* 0x0000000407047825 */ /* 0x004fe200078e0204 */
[----:B---3--:R-:W0:Y:S04]  /*00e0*/  F2I.F16.TRUNC.NTZ R9, R2 ;  /* 0x0000000200097305 */ /* 0x008e28000010f100 */
[----:B0-----:R-:W-:Y:S01]  /*00f0*/  STG.E desc[UR4][R4.64], R9 ;  /* 0x0000000904007986 */ /* 0x001fe2000c101904 */
[----:B------:R-:W-:Y:S05]  /*0100*/  EXIT ;  /* 0x000000000000794d */ /* 0x000fea0003800000 */
.L_x_22:
        /* <DEDUP_REMOVED lines=15> */
.L_x_52:


//--------------------- .text._Z3cvtIf6__halfEvPT_PKT0_i --------------------------
	.section	.text._Z3cvtIf6__halfEvPT_PKT0_i,"ax",@progbits
	.align	128
        .global         _Z3cvtIf6__halfEvPT_PKT0_i
        .type           _Z3cvtIf6__halfEvPT_PKT0_i,@function
        .size           _Z3cvtIf6__halfEvPT_PKT0_i,(.L_x_53 - _Z3cvtIf6__halfEvPT_PKT0_i)
        .other          _Z3cvtIf6__halfEvPT_PKT0_i,@"STO_CUDA_ENTRY STV_DEFAULT"
_Z3cvtIf6__halfEvPT_PKT0_i:
.text._Z3cvtIf6__halfEvPT_PKT0_i:
        /* <DEDUP_REMOVED lines=13> */
[----:B--2---:R-:W-:-:S04]  /*00d0*/  IMAD.WIDE R4, R7, 0x4, R4 ;  /* 0x0000000407047825 */ /* 0x004fc800078e0204 */
[----:B---3--:R-:W-:-:S05]  /*00e0*/  HADD2.F32 R7, -RZ, R2.H0_H0 ;  /* 0x20000002ff077230 */ /* 0x008fca0000004100 */
[----:B------:R-:W-:Y:S01]  /*00f0*/  STG.E desc[UR4][R4.64], R7 ;  /* 0x0000000704007986 */ /* 0x000fe2000c101904 */
[----:B------:R-:W-:Y:S05]  /*0100*/  EXIT ;  /* 0x000000000000794d */ /* 0x000fea0003800000 */
.L_x_23:
        /* <DEDUP_REMOVED lines=15> */
.L_x_53:


//--------------------- .text._Z3cvtI6__halfS0_EvPT_PKT0_i --------------------------
	.section	.text._Z3cvtI6__halfS0_EvPT_PKT0_i,"ax",@progbits
	.align	128
        .global         _Z3cvtI6__halfS0_EvPT_PKT0_i
        .type           _Z3cvtI6__halfS0_EvPT_PKT0_i,@function
        .size           _Z3cvtI6__halfS0_EvPT_PKT0_i,(.L_x_54 - _Z3cvtI6__halfS0_EvPT_PKT0_i)
        .other          _Z3cvtI6__halfS0_EvPT_PKT0_i,@"STO_CUDA_ENTRY STV_DEFAULT"
_Z3cvtI6__halfS0_EvPT_PKT0_i:
.text._Z3cvtI6__halfS0_EvPT_PKT0_i:
        /* <DEDUP_REMOVED lines=13> */
[----:B--2---:R-:W-:-:S05]  /*00d0*/  IMAD.WIDE R2, R7, 0x2, R2 ;  /* 0x0000000207027825 */ /* 0x004fca00078e0202 */
[----:B---3--:R-:W-:Y:S01]  /*00e0*/  STG.E.U16 desc[UR4][R2.64], R5 ;  /* 0x0000000502007986 */ /* 0x008fe2000c101504 */
[----:B------:R-:W-:Y:S05]  /*00f0*/  EXIT ;  /* 0x000000000000794d */ /* 0x000fea0003800000 */
.L_x_24:
        /* <DEDUP_REMOVED lines=16> */
.L_x_54:


//--------------------- .text._Z3cvtIh13__nv_bfloat16EvPT_PKT0_i --------------------------
	.section	.text._Z3cvtIh13__nv_bfloat16EvPT_PKT0_i,"ax",@progbits
	.align	128
        .global         _Z3cvtIh13__nv_bfloat16EvPT_PKT0_i
        .type           _Z3cvtIh13__nv_bfloat16EvPT_PKT0_i,@function
        .size           _Z3cvtIh13__nv_bfloat16EvPT_PKT0_i,(.L_x_55 - _Z3cvtIh13__nv_bfloat16EvPT_PKT0_i)
        .other          _Z3cvtIh13__nv_bfloat16EvPT_PKT0_i,@"STO_CUDA_ENTRY STV_DEFAULT"
_Z3cvtIh13__nv_bfloat16EvPT_PKT0_i:
.text._Z3cvtIh13__nv_bfloat16EvPT_PKT0_i:
        /* <DEDUP_REMOVED lines=15> */
[----:B---3--:R-:W0:Y:S02]  /*00f0*/  F2I.U8.BF16.TRUNC.NTZ R0, R2 ;  /* 0x0000000200007305 */ /* 0x008e24000040e000 */
[----:B0-----:R-:W-:-:S05]  /*0100*/  LOP3.LUT R7, R0, 0xff, RZ, 0xc0, !PT ;  /* 0x000000ff00077812 */ /* 0x001fca00078ec0ff */
[----:B------:R-:W-:Y:S01]  /*0110*/  STG.E.U8 desc[UR4][R4.64], R7 ;  /* 0x0000000704007986 */ /* 0x000fe2000c101104 */
[----:B------:R-:W-:Y:S05]  /*0120*/  EXIT ;  /* 0x000000000000794d */ /* 0x000fea0003800000 */
.L_x_25:
        /* <DEDUP_REMOVED lines=13> */
.L_x_55:


//--------------------- .text._Z3cvtIc13__nv_bfloat16EvPT_PKT0_i --------------------------
	.section	.text._Z3cvtIc13__nv_bfloat16EvPT_PKT0_i,"ax",@progbits
	.align	128
        .global         _Z3cvtIc13__nv_bfloat16EvPT_PKT0_i
        .type           _Z3cvtIc13__nv_bfloat16EvPT_PKT0_i,@function
        .size           _Z3cvtIc13__nv_bfloat16EvPT_PKT0_i,(.L_x_56 - _Z3cvtIc13__nv_bfloat16EvPT_PKT0_i)
        .other          _Z3cvtIc13__nv_bfloat16EvPT_PKT0_i,@"STO_CUDA_ENTRY STV_DEFAULT"
_Z3cvtIc13__nv_bfloat16EvPT_PKT0_i:
.text._Z3cvtIc13__nv_bfloat16EvPT_PKT0_i:
        /* <DEDUP_REMOVED lines=15> */
[----:B---3--:R-:W0:Y:S02]  /*00f0*/  F2I.S8.BF16.TRUNC.NTZ R0, R2 ;  /* 0x0000000200007305 */ /* 0x008e24000040e100 */
[----:B0-----:R-:W-:-:S05]  /*0100*/  LOP3.LUT R7, R0, 0xff, RZ, 0xc0, !PT ;  /* 0x000000ff00077812 */ /* 0x001fca00078ec0ff */
[----:B------:R-:W-:Y:S01]  /*0110*/  STG.E.U8 desc[UR4][R4.64], R7 ;  /* 0x0000000704007986 */ /* 0x000fe2000c101104 */
[----:B------:R-:W-:Y:S05]  /*0120*/  EXIT ;  /* 0x000000000000794d */ /* 0x000fea0003800000 */
.L_x_26:
        /* <DEDUP_REMOVED lines=13> */
.L_x_56:


//--------------------- .text._Z3cvtIi13__nv_bfloat16EvPT_PKT0_i --------------------------
	.section	.text._Z3cvtIi13__nv_bfloat16EvPT_PKT0_i,"ax",@progbits
	.align	128
        .global         _Z3cvtIi13__nv_bfloat16EvPT_PKT0_i
        .type           _Z3cvtIi13__nv_bfloat16EvPT_PKT0_i,@function
        .size           _Z3cvtIi13__nv_bfloat16EvPT_PKT0_i,(.L_x_57 - _Z3cvtIi13__nv_bfloat16EvPT_PKT0_i)
        .other          _Z3cvtIi13__nv_bfloat16EvPT_PKT0_i,@"STO_CUDA_ENTRY STV_DEFAULT"
_Z3cvtIi13__nv_bfloat16EvPT_PKT0_i:
.text._Z3cvtIi13__nv_bfloat16EvPT_PKT0_i:
        /* <DEDUP_REMOVED lines=14> */
[----:B---3--:R-:W0:Y:S04]  /*00e0*/  F2I.BF16.TRUNC.NTZ R9, R2 ;  /* 0x0000000200097305 */ /* 0x008e28000040f100 */
[----:B0-----:R-:W-:Y:S01]  /*00f0*/  STG.E desc[UR4][R4.64], R9 ;  /* 0x0000000904007986 */ /* 0x001fe2000c101904 */
[----:B------:R-:W-:Y:S05]  /*0100*/  EXIT ;  /* 0x000000000000794d */ /* 0x000fea0003800000 */
.L_x_27:
        /* <DEDUP_REMOVED lines=15> */
.L_x_57:


//--------------------- .text._Z3cvtIf13__nv_bfloat16EvPT_PKT0_i --------------------------
	.section	.text._Z3cvtIf13__nv_bfloat16EvPT_PKT0_i,"ax",@progbits
	.align	128
        .global         _Z3cvtIf13__nv_bfloat16EvPT_PKT0_i
        .type           _Z3cvtIf13__nv_bfloat16EvPT_PKT0_i,@function
        .size           _Z3cvtIf13__nv_bfloat16EvPT_PKT0_i,(.L_x_58 - _Z3cvtIf13__nv_bfloat16EvPT_PKT0_i)
        .other          _Z3cvtIf13__nv_bfloat16EvPT_PKT0_i,@"STO_CUDA_ENTRY STV_DEFAULT"
_Z3cvtIf13__nv_bfloat16EvPT_PKT0_i:
.text._Z3cvtIf13__nv_bfloat16EvPT_PKT0_i:
        /* <DEDUP_REMOVED lines=14> */
[----:B---3--:R-:W-:-:S05]  /*00e0*/  SHF.L.U32 R7, R2, 0x10, RZ ;  /* 0x0000001002077819 */ /* 0x008fca00000006ff */
[----:B------:R-:W-:Y:S01]  /*00f0*/  STG.E desc[UR4][R4.64], R7 ;  /* 0x0000000704007986 */ /* 0x000fe2000c101904 */
[----:B------:R-:W-:Y:S05]  /*0100*/  EXIT ;  /* 0x000000000000794d */ /* 0x000fea0003800000 */
.L_x_28:
        /* <DEDUP_REMOVED lines=15> */
.L_x_58:


//--------------------- .text._Z3cvtI6__half13__nv_bfloat16EvPT_PKT0_i --------------------------
	.section	.text._Z3cvtI6__half13__nv_bfloat16EvPT_PKT0_i,"ax",@progbits
	.align	128
        .global         _Z3cvtI6__half13__nv_bfloat16EvPT_PKT0_i
        .type           _Z3cvtI6__half13__nv_bfloat16EvPT_PKT0_i,@function
        .size           _Z3cvtI6__half13__nv_bfloat16EvPT_PKT0_i,(.L_x_59 - _Z3cvtI6__half13__nv_bfloat16EvPT_PKT0_i)
        .other          _Z3cvtI6__half13__nv_bfloat16EvPT_PKT0_i,@"STO_CUDA_ENTRY STV_DEFAULT"
_Z3cvtI6__half13__nv_bfloat16EvPT_PKT0_i:
.text._Z3cvtI6__half13__nv_bfloat16EvPT_PKT0_i:
        /* <DEDUP_REMOVED lines=14> */
[----:B---3--:R-:W0:Y:S04]  /*00e0*/  F2F.F16.BF16 R9, R2 ;  /* 0x0000000200097304 */ /* 0x008e280000400800 */
[----:B0-----:R-:W-:Y:S01]  /*00f0*/  STG.E.U16 desc[UR4][R4.64], R9 ;  /* 0x0000000904007986 */ /* 0x001fe2000c101504 */
[----:B------:R-:W-:Y:S05]  /*0100*/  EXIT ;  /* 0x000000000000794d */ /* 0x000fea0003800000 */
.L_x_29:
        /* <DEDUP_REMOVED lines=15> */
.L_x_59:


//--------------------- .nv.shared.reserved.0     --------------------------
	.section	.nv.shared.reserved.0,"aw",@nobits
	.weak		__nv_reservedSMEM_offset_0_alias
	.size		__nv_reservedSMEM_offset_0_alias, 0, 64
	.other		__nv_reservedSMEM_offset_0_alias,@"STO_CUDA_RESERVED_SHARED STV_DEFAULT"
__nv_reservedSMEM_offset_0_alias:
	.zero		0
	.zero		64


//--------------------- .nv.constant0._Z3cvtIhhEvPT_PKT0_i --------------------------
	.section	.nv.constant0._Z3cvtIhhEvPT_PKT0_i,"a",@progbits
	.sectionflags	@""
	.align	4
.nv.constant0._Z3cvtIhhEvPT_PKT0_i:
	.zero		916


//--------------------- .nv.constant0._Z3cvtIchEvPT_PKT0_i --------------------------
	.section	.nv.constant0._Z3cvtIchEvPT_PKT0_i,"a",@progbits
	.sectionflags	@""
	.align	4
.nv.constant0._Z3cvtIchEvPT_PKT0_i:
	.zero		916


//--------------------- .nv.constant0._Z3cvtI6__halfhEvPT_PKT0_i --------------------------
	.section	.nv.constant0._Z3cvtI6__halfhEvPT_PKT0_i,"a",@progbits
	.sectionflags	@""
	.align	4
.nv.constant0._Z3cvtI6__halfhEvPT_PKT0_i:
	.zero		916


//--------------------- .nv.constant0._Z3cvtIfhEvPT_PKT0_i --------------------------
	.section	.nv.constant0._Z3cvtIfhEvPT_PKT0_i,"a",@progbits
	.sectionflags	@""
	.align	4
.nv.constant0._Z3cvtIfhEvPT_PKT0_i:
	.zero		916


//--------------------- .nv.constant0._Z3cvtIihEvPT_PKT0_i --------------------------
	.section	.nv.constant0._Z3cvtIihEvPT_PKT0_i,"a",@progbits
	.sectionflags	@""
	.align	4
.nv.constant0._Z3cvtIihEvPT_PKT0_i:
	.zero		916


//--------------------- .nv.constant0._Z3cvtIhcEvPT_PKT0_i --------------------------
	.section	.nv.constant0._Z3cvtIhcEvPT_PKT0_i,"a",@progbits
	.sectionflags	@""
	.align	4
.nv.constant0._Z3cvtIhcEvPT_PKT0_i:
	.zero		916


//--------------------- .nv.constant0._Z3cvtIccEvPT_PKT0_i --------------------------
	.section	.nv.constant0._Z3cvtIccEvPT_PKT0_i,"a",@progbits
	.sectionflags	@""
	.align	4
.nv.constant0._Z3cvtIccEvPT_PKT0_i:
	.zero		916


//--------------------- .nv.constant0._Z3cvtI6__halfcEvPT_PKT0_i --------------------------
	.section	.nv.constant0._Z3cvtI6__halfcEvPT_PKT0_i,"a",@progbits
	.sectionflags	@""
	.align	4
.nv.constant0._Z3cvtI6__halfcEvPT_PKT0_i:
	.zero		916


//--------------------- .nv.constant0._Z3cvtIfcEvPT_PKT0_i --------------------------
	.section	.nv.constant0._Z3cvtIfcEvPT_PKT0_i,"a",@progbits
	.sectionflags	@""
	.align	4
.nv.constant0._Z3cvtIfcEvPT_PKT0_i:
	.zero		916


//--------------------- .nv.constant0._Z3cvtIicEvPT_PKT0_i --------------------------
	.section	.nv.constant0._Z3cvtIicEvPT_PKT0_i,"a",@progbits
	.sectionflags	@""
	.align	4
.nv.constant0._Z3cvtIicEvPT_PKT0_i:
	.zero		916


//--------------------- .nv.constant0._Z3cvtIhiEvPT_PKT0_i --------------------------
	.section	.nv.constant0._Z3cvtIhiEvPT_PKT0_i,"a",@progbits
	.sectionflags	@""
	.align	4
.nv.constant0._Z3cvtIhiEvPT_PKT0_i:
	.zero		916


//--------------------- .nv.constant0._Z3cvtIciEvPT_PKT0_i --------------------------
	.section	.nv.constant0._Z3cvtIciEvPT_PKT0_i,"a",@progbits
	.sectionflags	@""
	.align	4
.nv.constant0._Z3cvtIciEvPT_PKT0_i:
	.zero		916


//--------------------- .nv.constant0._Z3cvtI6__halfiEvPT_PKT0_i --------------------------
	.section	.nv.constant0._Z3cvtI6__halfiEvPT_PKT0_i,"a",@progbits
	.sectionflags	@""
	.align	4
.nv.constant0._Z3cvtI6__halfiEvPT_PKT0_i:
	.zero		916


//--------------------- .nv.constant0._Z3cvtIfiEvPT_PKT0_i --------------------------
	.section	.nv.constant0._Z3cvtIfiEvPT_PKT0_i,"a",@progbits
	.sectionflags	@""
	.align	4
.nv.constant0._Z3cvtIfiEvPT_PKT0_i:
	.zero		916


//--------------------- .nv.constant0._Z3cvtIiiEvPT_PKT0_i --------------------------
	.section	.nv.constant0._Z3cvtIiiEvPT_PKT0_i,"a",@progbits
	.sectionflags	@""
	.align	4
.nv.constant0._Z3cvtIiiEvPT_PKT0_i:
	.zero		916


//--------------------- .nv.constant0._Z3cvtIhfEvPT_PKT0_i --------------------------
	.section	.nv.constant0._Z3cvtIhfEvPT_PKT0_i,"a",@progbits
	.sectionflags	@""
	.align	4
.nv.constant0._Z3cvtIhfEvPT_PKT0_i:
	.zero		916


//--------------------- .nv.constant0._Z3cvtIcfEvPT_PKT0_i --------------------------
	.section	.nv.constant0._Z3cvtIcfEvPT_PKT0_i,"a",@progbits
	.sectionflags	@""
	.align	4
.nv.constant0._Z3cvtIcfEvPT_PKT0_i:
	.zero		916


//--------------------- .nv.constant0._Z3cvtIifEvPT_PKT0_i --------------------------
	.section	.nv.constant0._Z3cvtIifEvPT_PKT0_i,"a",@progbits
	.sectionflags	@""
	.align	4
.nv.constant0._Z3cvtIifEvPT_PKT0_i:
	.zero		916


//--------------------- .nv.constant0._Z3cvtI6__halffEvPT_PKT0_i --------------------------
	.section	.nv.constant0._Z3cvtI6__halffEvPT_PKT0_i,"a",@progbits
	.sectionflags	@""
	.align	4
.nv.constant0._Z3cvtI6__halffEvPT_PKT0_i:
	.zero		916


//--------------------- .nv.constant0._Z3cvtIffEvPT_PKT0_i --------------------------
	.section	.nv.constant0._Z3cvtIffEvPT_PKT0_i,"a",@progbits
	.sectionflags	@""
	.align	4
.nv.constant0._Z3cvtIffEvPT_PKT0_i:
	.zero		916


//--------------------- .nv.constant0._Z3cvtIh6__halfEvPT_PKT0_i --------------------------
	.section	.nv.constant0._Z3cvtIh6__halfEvPT_PKT0_i,"a",@progbits
	.sectionflags	@""
	.align	4
.nv.constant0._Z3cvtIh6__halfEvPT_PKT0_i:
	.zero		916


//--------------------- .nv.constant0._Z3cvtIc6__halfEvPT_PKT0_i --------------------------
	.section	.nv.constant0._Z3cvtIc6__halfEvPT_PKT0_i,"a",@progbits
	.sectionflags	@""
	.align	4
.nv.constant0._Z3cvtIc6__halfEvPT_PKT0_i:
	.zero		916


//--------------------- .nv.constant0._Z3cvtIi6__halfEvPT_PKT0_i --------------------------
	.section	.nv.constant0._Z3cvtIi6__halfEvPT_PKT0_i,"a",@progbits
	.sectionflags	@""
	.align	4
.nv.constant0._Z3cvtIi6__halfEvPT_PKT0_i:
	.zero		916


//--------------------- .nv.constant0._Z3cvtIf6__halfEvPT_PKT0_i --------------------------
	.section	.nv.constant0._Z3cvtIf6__halfEvPT_PKT0_i,"a",@progbits
	.sectionflags	@""
	.align	4
.nv.constant0._Z3cvtIf6__halfEvPT_PKT0_i:
	.zero		916


//--------------------- .nv.constant0._Z3cvtI6__halfS0_EvPT_PKT0_i --------------------------
	.section	.nv.constant0._Z3cvtI6__halfS0_EvPT_PKT0_i,"a",@progbits
	.sectionflags	@""
	.align	4
.nv.constant0._Z3cvtI6__halfS0_EvPT_PKT0_i:
	.zero		916


//--------------------- .nv.constant0._Z3cvtIh13__nv_bfloat16EvPT_PKT0_i --------------------------
	.section	.nv.constant0._Z3cvtIh13__nv_bfloat16EvPT_PKT0_i,"a",@progbits
	.sectionflags	@""
	.align	4
.nv.constant0._Z3cvtIh13__nv_bfloat16EvPT_PKT0_i:
	.zero		916


//--------------------- .nv.constant0._Z3cvtIc13__nv_bfloat16EvPT_PKT0_i --------------------------
	.section	.nv.constant0._Z3cvtIc13__nv_bfloat16EvPT_PKT0_i,"a",@progbits
	.sectionflags	@""
	.align	4
.nv.constant0._Z3cvtIc13__nv_bfloat16EvPT_PKT0_i:
	.zero		916


//--------------------- .nv.constant0._Z3cvtIi13__nv_bfloat16EvPT_PKT0_i --------------------------
	.section	.nv.constant0._Z3cvtIi13__nv_bfloat16EvPT_PKT0_i,"a",@progbits
	.sectionflags	@""
	.align	4
.nv.constant0._Z3cvtIi13__nv_bfloat16EvPT_PKT0_i:
	.zero		916


//--------------------- .nv.constant0._Z3cvtIf13__nv_bfloat16EvPT_PKT0_i --------------------------
	.section	.nv.constant0._Z3cvtIf13__nv_bfloat16EvPT_PKT0_i,"a",@progbits
	.sectionflags	@""
	.align	4
.nv.constant0._Z3cvtIf13__nv_bfloat16EvPT_PKT0_i:
	.zero		916


//--------------------- .nv.constant0._Z3cvtI6__half13__nv_bfloat16EvPT_PKT0_i --------------------------
	.section	.nv.constant0._Z3cvtI6__half13__nv_bfloat16EvPT_PKT0_i,"a",@progbits
	.sectionflags	@""
	.align	4
.nv.constant0._Z3cvtI6__half13__nv_bfloat16EvPT_PKT0_i:
	.zero		916


//--------------------- SYMBOLS --------------------------

	.type		.nv.reservedSmem.offset0,@object
	.size		.nv.reservedSmem.offset0,0x4
